//
// Generated by NVIDIA NVVM Compiler
//
// Compiler Build ID: CL-36424714
// Cuda compilation tools, release 13.0, V13.0.88
// Based on NVVM 20.0.0
//

.version 9.0
.target sm_100
.address_size 64

	// .globl	_Z11init_normalP17curandStateXORWOW
.global .align 4 .b8 precalc_xorwow_matrix[102400];
.global .align 4 .b8 precalc_xorwow_offset_matrix[102400];
.global .align 4 .b8 mrg32k3aM1[2304];
.global .align 4 .b8 mrg32k3aM2[2304];
.global .align 4 .b8 mrg32k3aM1SubSeq[2016];
.global .align 4 .b8 mrg32k3aM2SubSeq[2016];
.global .align 4 .b8 mrg32k3aM1Seq[2304];
.global .align 4 .b8 mrg32k3aM2Seq[2304];
.const .align 8 .b8 __cr_lgamma_table[72];
.extern .shared .align 16 .b8 data[];

.visible .entry _Z11init_normalP17curandStateXORWOW(
	.param .u64 .ptr .align 1 _Z11init_normalP17curandStateXORWOW_param_0
)
{
	.reg .pred 	%p<25>;
	.reg .b32 	%r<412>;
	.reg .b64 	%rd<18>;

	ld.param.u64 	%rd9, [_Z11init_normalP17curandStateXORWOW_param_0];
	cvta.to.global.u64 	%rd1, %rd9;
	mov.u32 	%r1, %ntid.x;
	mov.u32 	%r2, %nctaid.x;
	mov.u32 	%r3, %ctaid.x;
	mov.b32 	%r317, 0;
	mov.u32 	%r4, %tid.x;
	mov.u64 	%rd12, precalc_xorwow_matrix;
$L__BB0_1:
	mad.lo.s32 	%r189, %r317, %r2, %r3;
	mad.lo.s32 	%r190, %r189, %r1, %r4;
	cvt.s64.s32 	%rd17, %r190;
	mul.wide.s32 	%rd10, %r190, 48;
	add.s64 	%rd3, %rd1, %rd10;
	mov.b32 	%r191, 1478573778;
	mov.b32 	%r192, 716983765;
	st.global.v2.u32 	[%rd3], {%r192, %r191};
	mov.b32 	%r193, -123459836;
	mov.b32 	%r194, 1163863128;
	st.global.v2.u32 	[%rd3+8], {%r194, %r193};
	mov.b32 	%r195, 1360900310;
	mov.b32 	%r196, -589760388;
	st.global.v2.u32 	[%rd3+16], {%r196, %r195};
	setp.eq.s32 	%p1, %r190, 0;
	@%p1 bra 	$L__BB0_43;
	mov.b32 	%r318, 0;
$L__BB0_3:
	and.b64  	%rd5, %rd17, 3;
	setp.eq.s64 	%p2, %rd5, 0;
	@%p2 bra 	$L__BB0_42;
	mul.wide.u32 	%rd11, %r318, 3200;
	add.s64 	%rd6, %rd12, %rd11;
	cvt.u32.u64 	%r7, %rd5;
	mov.b32 	%r319, 0;
$L__BB0_5:
	mov.b32 	%r332, 0;
	mov.u32 	%r333, %r332;
	mov.u32 	%r334, %r332;
	mov.u32 	%r335, %r332;
	mov.u32 	%r336, %r332;
	mov.u32 	%r325, %r332;
$L__BB0_6:
	mul.wide.u32 	%rd13, %r325, 4;
	add.s64 	%rd14, %rd3, %rd13;
	ld.global.u32 	%r15, [%rd14+4];
	shl.b32 	%r16, %r325, 5;
	mov.b32 	%r331, 0;
$L__BB0_7:
	.pragma "nounroll";
	shr.u32 	%r201, %r15, %r331;
	and.b32  	%r202, %r201, 1;
	setp.eq.b32 	%p3, %r202, 1;
	not.pred 	%p4, %p3;
	add.s32 	%r203, %r16, %r331;
	mul.lo.s32 	%r204, %r203, 5;
	mul.wide.u32 	%rd15, %r204, 4;
	add.s64 	%rd7, %rd6, %rd15;
	@%p4 bra 	$L__BB0_9;
	ld.global.u32 	%r205, [%rd7];
	xor.b32  	%r336, %r336, %r205;
	ld.global.u32 	%r206, [%rd7+4];
	xor.b32  	%r335, %r335, %r206;
	ld.global.u32 	%r207, [%rd7+8];
	xor.b32  	%r334, %r334, %r207;
	ld.global.u32 	%r208, [%rd7+12];
	xor.b32  	%r333, %r333, %r208;
	ld.global.u32 	%r209, [%rd7+16];
	xor.b32  	%r332, %r332, %r209;
$L__BB0_9:
	and.b32  	%r211, %r201, 2;
	setp.eq.s32 	%p5, %r211, 0;
	@%p5 bra 	$L__BB0_11;
	ld.global.u32 	%r212, [%rd7+20];
	xor.b32  	%r336, %r336, %r212;
	ld.global.u32 	%r213, [%rd7+24];
	xor.b32  	%r335, %r335, %r213;
	ld.global.u32 	%r214, [%rd7+28];
	xor.b32  	%r334, %r334, %r214;
	ld.global.u32 	%r215, [%rd7+32];
	xor.b32  	%r333, %r333, %r215;
	ld.global.u32 	%r216, [%rd7+36];
	xor.b32  	%r332, %r332, %r216;
$L__BB0_11:
	and.b32  	%r218, %r201, 4;
	setp.eq.s32 	%p6, %r218, 0;
	@%p6 bra 	$L__BB0_13;
	ld.global.u32 	%r219, [%rd7+40];
	xor.b32  	%r336, %r336, %r219;
	ld.global.u32 	%r220, [%rd7+44];
	xor.b32  	%r335, %r335, %r220;
	ld.global.u32 	%r221, [%rd7+48];
	xor.b32  	%r334, %r334, %r221;
	ld.global.u32 	%r222, [%rd7+52];
	xor.b32  	%r333, %r333, %r222;
	ld.global.u32 	%r223, [%rd7+56];
	xor.b32  	%r332, %r332, %r223;
$L__BB0_13:
	and.b32  	%r225, %r201, 8;
	setp.eq.s32 	%p7, %r225, 0;
	@%p7 bra 	$L__BB0_15;
	ld.global.u32 	%r226, [%rd7+60];
	xor.b32  	%r336, %r336, %r226;
	ld.global.u32 	%r227, [%rd7+64];
	xor.b32  	%r335, %r335, %r227;
	ld.global.u32 	%r228, [%rd7+68];
	xor.b32  	%r334, %r334, %r228;
	ld.global.u32 	%r229, [%rd7+72];
	xor.b32  	%r333, %r333, %r229;
	ld.global.u32 	%r230, [%rd7+76];
	xor.b32  	%r332, %r332, %r230;
$L__BB0_15:
	and.b32  	%r232, %r201, 16;
	setp.eq.s32 	%p8, %r232, 0;
	@%p8 bra 	$L__BB0_17;
	ld.global.u32 	%r233, [%rd7+80];
	xor.b32  	%r336, %r336, %r233;
	ld.global.u32 	%r234, [%rd7+84];
	xor.b32  	%r335, %r335, %r234;
	ld.global.u32 	%r235, [%rd7+88];
	xor.b32  	%r334, %r334, %r235;
	ld.global.u32 	%r236, [%rd7+92];
	xor.b32  	%r333, %r333, %r236;
	ld.global.u32 	%r237, [%rd7+96];
	xor.b32  	%r332, %r332, %r237;
$L__BB0_17:
	and.b32  	%r239, %r201, 32;
	setp.eq.s32 	%p9, %r239, 0;
	@%p9 bra 	$L__BB0_19;
	ld.global.u32 	%r240, [%rd7+100];
	xor.b32  	%r336, %r336, %r240;
	ld.global.u32 	%r241, [%rd7+104];
	xor.b32  	%r335, %r335, %r241;
	ld.global.u32 	%r242, [%rd7+108];
	xor.b32  	%r334, %r334, %r242;
	ld.global.u32 	%r243, [%rd7+112];
	xor.b32  	%r333, %r333, %r243;
	ld.global.u32 	%r244, [%rd7+116];
	xor.b32  	%r332, %r332, %r244;
$L__BB0_19:
	and.b32  	%r246, %r201, 64;
	setp.eq.s32 	%p10, %r246, 0;
	@%p10 bra 	$L__BB0_21;
	ld.global.u32 	%r247, [%rd7+120];
	xor.b32  	%r336, %r336, %r247;
	ld.global.u32 	%r248, [%rd7+124];
	xor.b32  	%r335, %r335, %r248;
	ld.global.u32 	%r249, [%rd7+128];
	xor.b32  	%r334, %r334, %r249;
	ld.global.u32 	%r250, [%rd7+132];
	xor.b32  	%r333, %r333, %r250;
	ld.global.u32 	%r251, [%rd7+136];
	xor.b32  	%r332, %r332, %r251;
$L__BB0_21:
	and.b32  	%r253, %r201, 128;
	setp.eq.s32 	%p11, %r253, 0;
	@%p11 bra 	$L__BB0_23;
	ld.global.u32 	%r254, [%rd7+140];
	xor.b32  	%r336, %r336, %r254;
	ld.global.u32 	%r255, [%rd7+144];
	xor.b32  	%r335, %r335, %r255;
	ld.global.u32 	%r256, [%rd7+148];
	xor.b32  	%r334, %r334, %r256;
	ld.global.u32 	%r257, [%rd7+152];
	xor.b32  	%r333, %r333, %r257;
	ld.global.u32 	%r258, [%rd7+156];
	xor.b32  	%r332, %r332, %r258;
$L__BB0_23:
	and.b32  	%r260, %r201, 256;
	setp.eq.s32 	%p12, %r260, 0;
	@%p12 bra 	$L__BB0_25;
	ld.global.u32 	%r261, [%rd7+160];
	xor.b32  	%r336, %r336, %r261;
	ld.global.u32 	%r262, [%rd7+164];
	xor.b32  	%r335, %r335, %r262;
	ld.global.u32 	%r263, [%rd7+168];
	xor.b32  	%r334, %r334, %r263;
	ld.global.u32 	%r264, [%rd7+172];
	xor.b32  	%r333, %r333, %r264;
	ld.global.u32 	%r265, [%rd7+176];
	xor.b32  	%r332, %r332, %r265;
$L__BB0_25:
	and.b32  	%r267, %r201, 512;
	setp.eq.s32 	%p13, %r267, 0;
	@%p13 bra 	$L__BB0_27;
	ld.global.u32 	%r268, [%rd7+180];
	xor.b32  	%r336, %r336, %r268;
	ld.global.u32 	%r269, [%rd7+184];
	xor.b32  	%r335, %r335, %r269;
	ld.global.u32 	%r270, [%rd7+188];
	xor.b32  	%r334, %r334, %r270;
	ld.global.u32 	%r271, [%rd7+192];
	xor.b32  	%r333, %r333, %r271;
	ld.global.u32 	%r272, [%rd7+196];
	xor.b32  	%r332, %r332, %r272;
$L__BB0_27:
	and.b32  	%r274, %r201, 1024;
	setp.eq.s32 	%p14, %r274, 0;
	@%p14 bra 	$L__BB0_29;
	ld.global.u32 	%r275, [%rd7+200];
	xor.b32  	%r336, %r336, %r275;
	ld.global.u32 	%r276, [%rd7+204];
	xor.b32  	%r335, %r335, %r276;
	ld.global.u32 	%r277, [%rd7+208];
	xor.b32  	%r334, %r334, %r277;
	ld.global.u32 	%r278, [%rd7+212];
	xor.b32  	%r333, %r333, %r278;
	ld.global.u32 	%r279, [%rd7+216];
	xor.b32  	%r332, %r332, %r279;
$L__BB0_29:
	and.b32  	%r281, %r201, 2048;
	setp.eq.s32 	%p15, %r281, 0;
	@%p15 bra 	$L__BB0_31;
	ld.global.u32 	%r282, [%rd7+220];
	xor.b32  	%r336, %r336, %r282;
	ld.global.u32 	%r283, [%rd7+224];
	xor.b32  	%r335, %r335, %r283;
	ld.global.u32 	%r284, [%rd7+228];
	xor.b32  	%r334, %r334, %r284;
	ld.global.u32 	%r285, [%rd7+232];
	xor.b32  	%r333, %r333, %r285;
	ld.global.u32 	%r286, [%rd7+236];
	xor.b32  	%r332, %r332, %r286;
$L__BB0_31:
	and.b32  	%r288, %r201, 4096;
	setp.eq.s32 	%p16, %r288, 0;
	@%p16 bra 	$L__BB0_33;
	ld.global.u32 	%r289, [%rd7+240];
	xor.b32  	%r336, %r336, %r289;
	ld.global.u32 	%r290, [%rd7+244];
	xor.b32  	%r335, %r335, %r290;
	ld.global.u32 	%r291, [%rd7+248];
	xor.b32  	%r334, %r334, %r291;
	ld.global.u32 	%r292, [%rd7+252];
	xor.b32  	%r333, %r333, %r292;
	ld.global.u32 	%r293, [%rd7+256];
	xor.b32  	%r332, %r332, %r293;
$L__BB0_33:
	and.b32  	%r295, %r201, 8192;
	setp.eq.s32 	%p17, %r295, 0;
	@%p17 bra 	$L__BB0_35;
	ld.global.u32 	%r296, [%rd7+260];
	xor.b32  	%r336, %r336, %r296;
	ld.global.u32 	%r297, [%rd7+264];
	xor.b32  	%r335, %r335, %r297;
	ld.global.u32 	%r298, [%rd7+268];
	xor.b32  	%r334, %r334, %r298;
	ld.global.u32 	%r299, [%rd7+272];
	xor.b32  	%r333, %r333, %r299;
	ld.global.u32 	%r300, [%rd7+276];
	xor.b32  	%r332, %r332, %r300;
$L__BB0_35:
	and.b32  	%r302, %r201, 16384;
	setp.eq.s32 	%p18, %r302, 0;
	@%p18 bra 	$L__BB0_37;
	ld.global.u32 	%r303, [%rd7+280];
	xor.b32  	%r336, %r336, %r303;
	ld.global.u32 	%r304, [%rd7+284];
	xor.b32  	%r335, %r335, %r304;
	ld.global.u32 	%r305, [%rd7+288];
	xor.b32  	%r334, %r334, %r305;
	ld.global.u32 	%r306, [%rd7+292];
	xor.b32  	%r333, %r333, %r306;
	ld.global.u32 	%r307, [%rd7+296];
	xor.b32  	%r332, %r332, %r307;
$L__BB0_37:
	and.b32  	%r309, %r201, 32768;
	setp.eq.s32 	%p19, %r309, 0;
	@%p19 bra 	$L__BB0_39;
	ld.global.u32 	%r310, [%rd7+300];
	xor.b32  	%r336, %r336, %r310;
	ld.global.u32 	%r311, [%rd7+304];
	xor.b32  	%r335, %r335, %r311;
	ld.global.u32 	%r312, [%rd7+308];
	xor.b32  	%r334, %r334, %r312;
	ld.global.u32 	%r313, [%rd7+312];
	xor.b32  	%r333, %r333, %r313;
	ld.global.u32 	%r314, [%rd7+316];
	xor.b32  	%r332, %r332, %r314;
$L__BB0_39:
	add.s32 	%r331, %r331, 16;
	setp.ne.s32 	%p20, %r331, 32;
	@%p20 bra 	$L__BB0_7;
	mad.lo.s32 	%r315, %r325, -31, %r16;
	add.s32 	%r325, %r315, 1;
	setp.ne.s32 	%p21, %r325, 5;
	@%p21 bra 	$L__BB0_6;
	st.global.u32 	[%rd3+4], %r336;
	st.global.u32 	[%rd3+8], %r335;
	st.global.u32 	[%rd3+12], %r334;
	st.global.u32 	[%rd3+16], %r333;
	st.global.u32 	[%rd3+20], %r332;
	add.s32 	%r319, %r319, 1;
	setp.lt.u32 	%p22, %r319, %r7;
	@%p22 bra 	$L__BB0_5;
$L__BB0_42:
	shr.u64 	%rd8, %rd17, 2;
	add.s32 	%r318, %r318, 1;
	setp.gt.u64 	%p23, %rd17, 3;
	mov.u64 	%rd17, %rd8;
	@%p23 bra 	$L__BB0_3;
$L__BB0_43:
	mov.b32 	%r316, 0;
	st.global.v2.u32 	[%rd3+24], {%r316, %r316};
	st.global.u32 	[%rd3+32], %r316;
	mov.b64 	%rd16, 0;
	st.global.u64 	[%rd3+40], %rd16;
	add.s32 	%r317, %r317, 1;
	setp.ne.s32 	%p24, %r317, 1000;
	@%p24 bra 	$L__BB0_1;
	ret;

}
	// .globl	_Z9testGammaP17curandStateXORWOWfPf
.visible .entry _Z9testGammaP17curandStateXORWOWfPf(
	.param .u64 .ptr .align 1 _Z9testGammaP17curandStateXORWOWfPf_param_0,
	.param .f32 _Z9testGammaP17curandStateXORWOWfPf_param_1,
	.param .u64 .ptr .align 1 _Z9testGammaP17curandStateXORWOWfPf_param_2
)
{
	.reg .pred 	%p<15>;
	.reg .b32 	%r<101>;
	.reg .b32 	%f<94>;
	.reg .b64 	%rd<9>;
	.reg .b64 	%fd<7>;

	ld.param.u64 	%rd4, [_Z9testGammaP17curandStateXORWOWfPf_param_0];
	ld.param.f32 	%f9, [_Z9testGammaP17curandStateXORWOWfPf_param_1];
	ld.param.u64 	%rd5, [_Z9testGammaP17curandStateXORWOWfPf_param_2];
	cvta.to.global.u64 	%rd1, %rd5;
	cvta.to.global.u64 	%rd2, %rd4;
	mov.u32 	%r1, %ntid.x;
	mov.u32 	%r2, %nctaid.x;
	mov.u32 	%r3, %ctaid.x;
	mov.u32 	%r4, %tid.x;
	add.f32 	%f1, %f9, 0fBEAAAAAB;
	mul.f32 	%f10, %f1, 0f41100000;
	sqrt.rn.f32 	%f11, %f10;
	rcp.rn.f32 	%f2, %f11;
	mov.b32 	%r79, 0;
$L__BB1_1:
	mad.lo.s32 	%r42, %r79, %r2, %r3;
	mad.lo.s32 	%r6, %r42, %r1, %r4;
	mul.wide.u32 	%rd6, %r6, 48;
	add.s64 	%rd3, %rd2, %rd6;
	ld.global.u32 	%r93, [%rd3+24];
	ld.global.v2.u32 	{%r87, %r92}, [%rd3];
	ld.global.v2.u32 	{%r84, %r90}, [%rd3+8];
	ld.global.v2.u32 	{%r89, %r88}, [%rd3+16];
$L__BB1_2:
	mov.u32 	%r91, %r84;
$L__BB1_3:
	setp.eq.s32 	%p1, %r93, 1;
	@%p1 bra 	$L__BB1_5;
	shr.u32 	%r44, %r92, 2;
	xor.b32  	%r45, %r44, %r92;
	shl.b32 	%r46, %r88, 4;
	shl.b32 	%r47, %r45, 1;
	xor.b32  	%r48, %r47, %r46;
	xor.b32  	%r49, %r48, %r45;
	xor.b32  	%r96, %r49, %r88;
	add.s32 	%r50, %r87, %r96;
	add.s32 	%r51, %r50, 362437;
	shr.u32 	%r52, %r91, 2;
	xor.b32  	%r53, %r52, %r91;
	shl.b32 	%r54, %r96, 4;
	shl.b32 	%r55, %r53, 1;
	xor.b32  	%r56, %r55, %r54;
	xor.b32  	%r57, %r56, %r53;
	xor.b32  	%r95, %r57, %r96;
	add.s32 	%r87, %r87, 724874;
	add.s32 	%r58, %r95, %r87;
	cvt.rn.f32.u32 	%f12, %r51;
	fma.rn.f32 	%f13, %f12, 0f2F800000, 0f2F000000;
	cvt.rn.f32.u32 	%f14, %r58;
	fma.rn.f32 	%f15, %f14, 0f30C90FDB, 0f30490FDB;
	setp.lt.f32 	%p2, %f13, 0f00800000;
	mul.f32 	%f16, %f13, 0f4B000000;
	selp.f32 	%f17, %f16, %f13, %p2;
	selp.f32 	%f18, 0fC1B80000, 0f00000000, %p2;
	mov.b32 	%r59, %f17;
	add.s32 	%r60, %r59, -1059760811;
	and.b32  	%r61, %r60, -8388608;
	sub.s32 	%r62, %r59, %r61;
	mov.b32 	%f19, %r62;
	cvt.rn.f32.s32 	%f20, %r61;
	fma.rn.f32 	%f21, %f20, 0f34000000, %f18;
	add.f32 	%f22, %f19, 0fBF800000;
	fma.rn.f32 	%f23, %f22, 0fBE055027, 0f3E1039F6;
	fma.rn.f32 	%f24, %f23, %f22, 0fBDF8CDCC;
	fma.rn.f32 	%f25, %f24, %f22, 0f3E0F2955;
	fma.rn.f32 	%f26, %f25, %f22, 0fBE2AD8B9;
	fma.rn.f32 	%f27, %f26, %f22, 0f3E4CED0B;
	fma.rn.f32 	%f28, %f27, %f22, 0fBE7FFF22;
	fma.rn.f32 	%f29, %f28, %f22, 0f3EAAAA78;
	fma.rn.f32 	%f30, %f29, %f22, 0fBF000000;
	mul.f32 	%f31, %f22, %f30;
	fma.rn.f32 	%f32, %f31, %f22, %f22;
	fma.rn.f32 	%f33, %f21, 0f3F317218, %f32;
	setp.gt.u32 	%p3, %r59, 2139095039;
	fma.rn.f32 	%f34, %f17, 0f7F800000, 0f7F800000;
	selp.f32 	%f35, %f34, %f33, %p3;
	setp.eq.f32 	%p4, %f17, 0f00000000;
	mul.f32 	%f36, %f35, 0fC0000000;
	selp.f32 	%f37, 0f7F800000, %f36, %p4;
	sqrt.rn.f32 	%f38, %f37;
	sin.approx.f32 	%f39, %f15;
	cos.approx.f32 	%f40, %f15;
	mul.f32 	%f93, %f38, %f39;
	mul.f32 	%f41, %f38, %f40;
	st.global.f32 	[%rd3+32], %f41;
	mov.b32 	%r93, 1;
	st.global.u32 	[%rd3+24], %r93;
	mov.u32 	%r84, %r88;
	mov.u32 	%r91, %r89;
	mov.u32 	%r92, %r90;
	mov.u32 	%r88, %r95;
	mov.u32 	%r89, %r96;
	mov.u32 	%r90, %r84;
	bra.uni 	$L__BB1_6;
$L__BB1_5:
	mov.b32 	%r93, 0;
	st.global.u32 	[%rd3+24], %r93;
	ld.global.f32 	%f93, [%rd3+32];
	mov.u32 	%r95, %r88;
	mov.u32 	%r96, %r89;
	mov.u32 	%r84, %r90;
$L__BB1_6:
	fma.rn.f32 	%f6, %f2, %f93, 0f3F800000;
	setp.le.f32 	%p5, %f6, 0f00000000;
	@%p5 bra 	$L__BB1_3;
	mul.f32 	%f42, %f6, %f6;
	mul.f32 	%f7, %f6, %f42;
	shr.u32 	%r64, %r92, 2;
	xor.b32  	%r65, %r64, %r92;
	shl.b32 	%r66, %r95, 4;
	shl.b32 	%r67, %r65, 1;
	xor.b32  	%r68, %r67, %r66;
	xor.b32  	%r69, %r68, %r65;
	xor.b32  	%r88, %r69, %r95;
	add.s32 	%r87, %r87, 362437;
	add.s32 	%r70, %r88, %r87;
	cvt.rn.f32.u32 	%f43, %r70;
	fma.rn.f32 	%f8, %f43, 0f2F800000, 0f2F000000;
	cvt.f64.f32 	%fd1, %f8;
	cvt.f64.f32 	%fd2, %f93;
	mul.f64 	%fd3, %fd2, 0dBFA0F27BB2FEC56D;
	mul.f64 	%fd4, %fd3, %fd2;
	mul.f64 	%fd5, %fd4, %fd2;
	fma.rn.f64 	%fd6, %fd5, %fd2, 0d3FF0000000000000;
	setp.gt.f64 	%p6, %fd6, %fd1;
	@%p6 bra 	$L__BB1_9;
	setp.lt.f32 	%p7, %f8, 0f00800000;
	mul.f32 	%f44, %f8, 0f4B000000;
	selp.f32 	%f45, %f44, %f8, %p7;
	selp.f32 	%f46, 0fC1B80000, 0f00000000, %p7;
	mov.b32 	%r71, %f45;
	add.s32 	%r72, %r71, -1059760811;
	and.b32  	%r73, %r72, -8388608;
	sub.s32 	%r74, %r71, %r73;
	mov.b32 	%f47, %r74;
	cvt.rn.f32.s32 	%f48, %r73;
	fma.rn.f32 	%f49, %f48, 0f34000000, %f46;
	add.f32 	%f50, %f47, 0fBF800000;
	fma.rn.f32 	%f51, %f50, 0fBE055027, 0f3E1039F6;
	fma.rn.f32 	%f52, %f51, %f50, 0fBDF8CDCC;
	fma.rn.f32 	%f53, %f52, %f50, 0f3E0F2955;
	fma.rn.f32 	%f54, %f53, %f50, 0fBE2AD8B9;
	fma.rn.f32 	%f55, %f54, %f50, 0f3E4CED0B;
	fma.rn.f32 	%f56, %f55, %f50, 0fBE7FFF22;
	fma.rn.f32 	%f57, %f56, %f50, 0f3EAAAA78;
	fma.rn.f32 	%f58, %f57, %f50, 0fBF000000;
	mul.f32 	%f59, %f50, %f58;
	fma.rn.f32 	%f60, %f59, %f50, %f50;
	fma.rn.f32 	%f61, %f49, 0f3F317218, %f60;
	setp.gt.u32 	%p8, %r71, 2139095039;
	fma.rn.f32 	%f62, %f45, 0f7F800000, 0f7F800000;
	selp.f32 	%f63, %f62, %f61, %p8;
	setp.eq.f32 	%p9, %f45, 0f00000000;
	selp.f32 	%f64, 0fFF800000, %f63, %p9;
	mul.f32 	%f65, %f93, 0f3F000000;
	mov.f32 	%f66, 0f3F800000;
	sub.f32 	%f67, %f66, %f7;
	setp.lt.f32 	%p10, %f7, 0f00800000;
	mul.f32 	%f68, %f7, 0f4B000000;
	selp.f32 	%f69, %f68, %f7, %p10;
	selp.f32 	%f70, 0fC1B80000, 0f00000000, %p10;
	mov.b32 	%r75, %f69;
	add.s32 	%r76, %r75, -1059760811;
	and.b32  	%r77, %r76, -8388608;
	sub.s32 	%r78, %r75, %r77;
	mov.b32 	%f71, %r78;
	cvt.rn.f32.s32 	%f72, %r77;
	fma.rn.f32 	%f73, %f72, 0f34000000, %f70;
	add.f32 	%f74, %f71, 0fBF800000;
	fma.rn.f32 	%f75, %f74, 0fBE055027, 0f3E1039F6;
	fma.rn.f32 	%f76, %f75, %f74, 0fBDF8CDCC;
	fma.rn.f32 	%f77, %f76, %f74, 0f3E0F2955;
	fma.rn.f32 	%f78, %f77, %f74, 0fBE2AD8B9;
	fma.rn.f32 	%f79, %f78, %f74, 0f3E4CED0B;
	fma.rn.f32 	%f80, %f79, %f74, 0fBE7FFF22;
	fma.rn.f32 	%f81, %f80, %f74, 0f3EAAAA78;
	fma.rn.f32 	%f82, %f81, %f74, 0fBF000000;
	mul.f32 	%f83, %f74, %f82;
	fma.rn.f32 	%f84, %f83, %f74, %f74;
	fma.rn.f32 	%f85, %f73, 0f3F317218, %f84;
	setp.gt.u32 	%p11, %r75, 2139095039;
	fma.rn.f32 	%f86, %f69, 0f7F800000, 0f7F800000;
	selp.f32 	%f87, %f86, %f85, %p11;
	setp.eq.f32 	%p12, %f69, 0f00000000;
	selp.f32 	%f88, 0fFF800000, %f87, %p12;
	add.f32 	%f89, %f67, %f88;
	mul.f32 	%f90, %f1, %f89;
	fma.rn.f32 	%f91, %f93, %f65, %f90;
	setp.geu.f32 	%p13, %f64, %f91;
	mov.u32 	%r89, %r95;
	mov.u32 	%r90, %r96;
	mov.u32 	%r92, %r91;
	@%p13 bra 	$L__BB1_2;
$L__BB1_9:
	st.global.v2.u32 	[%rd3+8], {%r84, %r96};
	st.global.v2.u32 	[%rd3+16], {%r95, %r88};
	st.global.v2.u32 	[%rd3], {%r87, %r91};
	mul.f32 	%f92, %f1, %f7;
	mul.wide.u32 	%rd7, %r6, 4;
	add.s64 	%rd8, %rd1, %rd7;
	st.global.f32 	[%rd8], %f92;
	add.s32 	%r79, %r79, 1;
	setp.ne.s32 	%p14, %r79, 1000;
	@%p14 bra 	$L__BB1_1;
	ret;

}
	// .globl	_Z5EulerP17curandStateXORWOWS0_fPffffff
.visible .entry _Z5EulerP17curandStateXORWOWS0_fPffffff(
	.param .u64 .ptr .align 1 _Z5EulerP17curandStateXORWOWS0_fPffffff_param_0,
	.param .u64 .ptr .align 1 _Z5EulerP17curandStateXORWOWS0_fPffffff_param_1,
	.param .f32 _Z5EulerP17curandStateXORWOWS0_fPffffff_param_2,
	.param .u64 .ptr .align 1 _Z5EulerP17curandStateXORWOWS0_fPffffff_param_3,
	.param .f32 _Z5EulerP17curandStateXORWOWS0_fPffffff_param_4,
	.param .f32 _Z5EulerP17curandStateXORWOWS0_fPffffff_param_5,
	.param .f32 _Z5EulerP17curandStateXORWOWS0_fPffffff_param_6,
	.param .f32 _Z5EulerP17curandStateXORWOWS0_fPffffff_param_7,
	.param .f32 _Z5EulerP17curandStateXORWOWS0_fPffffff_param_8
)
{
	.reg .pred 	%p<14>;
	.reg .b32 	%r<76>;
	.reg .b32 	%f<97>;
	.reg .b64 	%rd<10>;
	.reg .b64 	%fd<4>;

	ld.param.u64 	%rd5, [_Z5EulerP17curandStateXORWOWS0_fPffffff_param_0];
	ld.param.u64 	%rd6, [_Z5EulerP17curandStateXORWOWS0_fPffffff_param_1];
	ld.param.f32 	%f11, [_Z5EulerP17curandStateXORWOWS0_fPffffff_param_2];
	ld.param.u64 	%rd4, [_Z5EulerP17curandStateXORWOWS0_fPffffff_param_3];
	ld.param.f32 	%f12, [_Z5EulerP17curandStateXORWOWS0_fPffffff_param_4];
	ld.param.f32 	%f13, [_Z5EulerP17curandStateXORWOWS0_fPffffff_param_5];
	ld.param.f32 	%f14, [_Z5EulerP17curandStateXORWOWS0_fPffffff_param_6];
	ld.param.f32 	%f15, [_Z5EulerP17curandStateXORWOWS0_fPffffff_param_7];
	ld.param.f32 	%f16, [_Z5EulerP17curandStateXORWOWS0_fPffffff_param_8];
	cvta.to.global.u64 	%rd1, %rd6;
	cvta.to.global.u64 	%rd2, %rd5;
	mov.u32 	%r75, %ntid.x;
	mov.u32 	%r18, %ctaid.x;
	mov.u32 	%r2, %tid.x;
	mov.u32 	%r19, %nctaid.x;
	mad.lo.s32 	%r73, %r75, %r18, %r2;
	mul.lo.s32 	%r4, %r75, %r19;
	mov.f32 	%f94, 0f3F800000;
	mov.f32 	%f93, 0f3DCCCCCD;
	mov.b32 	%r74, 0;
$L__BB2_1:
	mul.wide.s32 	%rd7, %r73, 48;
	add.s64 	%rd3, %rd2, %rd7;
	ld.global.u32 	%r20, [%rd3+24];
	add.s64 	%rd8, %rd1, %rd7;
	ld.global.v2.u32 	{%r8, %r7}, [%rd8];
	ld.global.u32 	%r9, [%rd8+8];
	ld.global.u32 	%r10, [%rd8+20];
	ld.global.u32 	%r11, [%rd8+24];
	ld.global.f32 	%f96, [%rd8+32];
	setp.eq.s32 	%p1, %r20, 1;
	@%p1 bra 	$L__BB2_3;
	ld.global.u32 	%r21, [%rd3+20];
	ld.global.u32 	%r22, [%rd3+8];
	ld.global.v2.u32 	{%r23, %r24}, [%rd3];
	shr.u32 	%r25, %r24, 2;
	xor.b32  	%r26, %r25, %r24;
	shl.b32 	%r27, %r21, 4;
	shl.b32 	%r28, %r26, 1;
	xor.b32  	%r29, %r27, %r28;
	xor.b32  	%r30, %r29, %r21;
	xor.b32  	%r31, %r30, %r26;
	add.s32 	%r32, %r23, %r31;
	add.s32 	%r33, %r32, 362437;
	shr.u32 	%r34, %r22, 2;
	xor.b32  	%r35, %r34, %r22;
	shl.b32 	%r36, %r31, 4;
	shl.b32 	%r37, %r35, 1;
	xor.b32  	%r38, %r37, %r36;
	xor.b32  	%r39, %r38, %r35;
	xor.b32  	%r40, %r39, %r31;
	add.s32 	%r41, %r23, %r40;
	add.s32 	%r42, %r41, 724874;
	cvt.rn.f32.u32 	%f19, %r33;
	fma.rn.f32 	%f20, %f19, 0f2F800000, 0f2F000000;
	cvt.rn.f32.u32 	%f21, %r42;
	fma.rn.f32 	%f22, %f21, 0f30C90FDB, 0f30490FDB;
	setp.lt.f32 	%p2, %f20, 0f00800000;
	mul.f32 	%f23, %f20, 0f4B000000;
	selp.f32 	%f24, %f23, %f20, %p2;
	selp.f32 	%f25, 0fC1B80000, 0f00000000, %p2;
	mov.b32 	%r43, %f24;
	add.s32 	%r44, %r43, -1059760811;
	and.b32  	%r45, %r44, -8388608;
	sub.s32 	%r46, %r43, %r45;
	mov.b32 	%f26, %r46;
	cvt.rn.f32.s32 	%f27, %r45;
	fma.rn.f32 	%f28, %f27, 0f34000000, %f25;
	add.f32 	%f29, %f26, 0fBF800000;
	fma.rn.f32 	%f30, %f29, 0fBE055027, 0f3E1039F6;
	fma.rn.f32 	%f31, %f30, %f29, 0fBDF8CDCC;
	fma.rn.f32 	%f32, %f31, %f29, 0f3E0F2955;
	fma.rn.f32 	%f33, %f32, %f29, 0fBE2AD8B9;
	fma.rn.f32 	%f34, %f33, %f29, 0f3E4CED0B;
	fma.rn.f32 	%f35, %f34, %f29, 0fBE7FFF22;
	fma.rn.f32 	%f36, %f35, %f29, 0f3EAAAA78;
	fma.rn.f32 	%f37, %f36, %f29, 0fBF000000;
	mul.f32 	%f38, %f29, %f37;
	fma.rn.f32 	%f39, %f38, %f29, %f29;
	fma.rn.f32 	%f40, %f28, 0f3F317218, %f39;
	setp.gt.u32 	%p3, %r43, 2139095039;
	fma.rn.f32 	%f41, %f24, 0f7F800000, 0f7F800000;
	selp.f32 	%f42, %f41, %f40, %p3;
	setp.eq.f32 	%p4, %f24, 0f00000000;
	mul.f32 	%f43, %f42, 0fC0000000;
	selp.f32 	%f44, 0f7F800000, %f43, %p4;
	sqrt.rn.f32 	%f45, %f44;
	sin.approx.f32 	%f46, %f22;
	mul.f32 	%f95, %f45, %f46;
	bra.uni 	$L__BB2_4;
$L__BB2_3:
	ld.global.f32 	%f95, [%rd3+32];
$L__BB2_4:
	setp.eq.s32 	%p5, %r11, 1;
	@%p5 bra 	$L__BB2_6;
	shr.u32 	%r47, %r7, 2;
	xor.b32  	%r48, %r47, %r7;
	shl.b32 	%r49, %r10, 4;
	shl.b32 	%r50, %r48, 1;
	xor.b32  	%r51, %r49, %r50;
	xor.b32  	%r52, %r51, %r10;
	xor.b32  	%r53, %r52, %r48;
	add.s32 	%r54, %r8, %r53;
	add.s32 	%r55, %r54, 362437;
	shr.u32 	%r56, %r9, 2;
	xor.b32  	%r57, %r56, %r9;
	shl.b32 	%r58, %r53, 4;
	shl.b32 	%r59, %r57, 1;
	xor.b32  	%r60, %r59, %r58;
	xor.b32  	%r61, %r60, %r57;
	xor.b32  	%r62, %r61, %r53;
	add.s32 	%r63, %r8, %r62;
	add.s32 	%r64, %r63, 724874;
	cvt.rn.f32.u32 	%f47, %r55;
	fma.rn.f32 	%f48, %f47, 0f2F800000, 0f2F000000;
	cvt.rn.f32.u32 	%f49, %r64;
	fma.rn.f32 	%f50, %f49, 0f30C90FDB, 0f30490FDB;
	setp.lt.f32 	%p6, %f48, 0f00800000;
	mul.f32 	%f51, %f48, 0f4B000000;
	selp.f32 	%f52, %f51, %f48, %p6;
	selp.f32 	%f53, 0fC1B80000, 0f00000000, %p6;
	mov.b32 	%r65, %f52;
	add.s32 	%r66, %r65, -1059760811;
	and.b32  	%r67, %r66, -8388608;
	sub.s32 	%r68, %r65, %r67;
	mov.b32 	%f54, %r68;
	cvt.rn.f32.s32 	%f55, %r67;
	fma.rn.f32 	%f56, %f55, 0f34000000, %f53;
	add.f32 	%f57, %f54, 0fBF800000;
	fma.rn.f32 	%f58, %f57, 0fBE055027, 0f3E1039F6;
	fma.rn.f32 	%f59, %f58, %f57, 0fBDF8CDCC;
	fma.rn.f32 	%f60, %f59, %f57, 0f3E0F2955;
	fma.rn.f32 	%f61, %f60, %f57, 0fBE2AD8B9;
	fma.rn.f32 	%f62, %f61, %f57, 0f3E4CED0B;
	fma.rn.f32 	%f63, %f62, %f57, 0fBE7FFF22;
	fma.rn.f32 	%f64, %f63, %f57, 0f3EAAAA78;
	fma.rn.f32 	%f65, %f64, %f57, 0fBF000000;
	mul.f32 	%f66, %f57, %f65;
	fma.rn.f32 	%f67, %f66, %f57, %f57;
	fma.rn.f32 	%f68, %f56, 0f3F317218, %f67;
	setp.gt.u32 	%p7, %r65, 2139095039;
	fma.rn.f32 	%f69, %f52, 0f7F800000, 0f7F800000;
	selp.f32 	%f70, %f69, %f68, %p7;
	setp.eq.f32 	%p8, %f52, 0f00000000;
	mul.f32 	%f71, %f70, 0fC0000000;
	selp.f32 	%f72, 0f7F800000, %f71, %p8;
	sqrt.rn.f32 	%f73, %f72;
	sin.approx.f32 	%f74, %f50;
	mul.f32 	%f96, %f73, %f74;
$L__BB2_6:
	sqrt.rn.f32 	%f75, %f93;
	mul.f32 	%f76, %f94, %f75;
	mul.f32 	%f77, %f15, %f76;
	mul.f32 	%f78, %f16, %f96;
	fma.rn.f32 	%f79, %f11, %f95, %f78;
	fma.rn.f32 	%f94, %f79, %f77, %f94;
	sub.f32 	%f80, %f13, %f93;
	mul.f32 	%f81, %f12, %f80;
	mul.f32 	%f82, %f15, %f81;
	fma.rn.f32 	%f83, %f15, %f82, %f93;
	mul.f32 	%f84, %f14, %f75;
	mul.f32 	%f85, %f15, %f84;
	fma.rn.f32 	%f86, %f95, %f85, %f83;
	abs.f32 	%f93, %f86;
	add.s32 	%r74, %r74, 1;
	add.s32 	%r73, %r73, %r4;
	setp.ne.s32 	%p9, %r74, 1000;
	@%p9 bra 	$L__BB2_1;
	cvt.f64.f32 	%fd1, %f94;
	add.f64 	%fd2, %fd1, 0dBFF0000000000000;
	max.f64 	%fd3, %fd2, 0d0000000000000000;
	cvt.rn.f32.f64 	%f87, %fd3;
	shl.b32 	%r69, %r2, 2;
	mov.u32 	%r70, data;
	add.s32 	%r14, %r70, %r69;
	st.shared.f32 	[%r14], %f87;
	bar.sync 	0;
	setp.lt.u32 	%p10, %r75, 2;
	@%p10 bra 	$L__BB2_11;
$L__BB2_8:
	shr.u32 	%r16, %r75, 1;
	setp.ge.u32 	%p11, %r2, %r16;
	@%p11 bra 	$L__BB2_10;
	shl.b32 	%r71, %r16, 2;
	add.s32 	%r72, %r14, %r71;
	ld.shared.f32 	%f88, [%r72];
	ld.shared.f32 	%f89, [%r14];
	add.f32 	%f90, %f88, %f89;
	st.shared.f32 	[%r14], %f90;
$L__BB2_10:
	bar.sync 	0;
	setp.gt.u32 	%p12, %r75, 3;
	mov.u32 	%r75, %r16;
	@%p12 bra 	$L__BB2_8;
$L__BB2_11:
	setp.ne.s32 	%p13, %r2, 0;
	@%p13 bra 	$L__BB2_13;
	ld.shared.f32 	%f91, [data];
	cvta.to.global.u64 	%rd9, %rd4;
	atom.global.add.f32 	%f92, [%rd9], %f91;
$L__BB2_13:
	ret;

}


// ===== COMPILED SASS (sm_100) =====

	.target	sm_100

	.elftype	@"ET_EXEC"


//--------------------- .note.nv.tkinfo           --------------------------
	.section	.note.nv.tkinfo,"",@"SHT_NOTE"
	.sectionflags	@"SHF_NOTE_NV_TKINFO"
	.tkinfo
        /*0018*/ 	.word	0x00000002
        /*0030*/ 	.string	""
        /*0030*/ 	.string	"ptxas"
        /*0030*/ 	.string	"Cuda compilation tools, release 13.0, V13.0.88"
        /*0030*/ 	.string	"Build cuda_13.0.r13.0/compiler.36424714_0"
        /*0030*/ 	.string	"-arch sm_100 -m 64 "



//--------------------- .note.nv.cuinfo           --------------------------
	.section	.note.nv.cuinfo,"",@"SHT_NOTE"
	.sectionflags	@"SHF_NOTE_NV_CUINFO"
        /*0018*/ 	.short	0x0002
        /*001a*/ 	.short	0x0064
        /*001c*/ 	.short	0x0082
	.zero		2


//--------------------- .nv.info                  --------------------------
	.section	.nv.info,"",@"SHT_CUDA_INFO"
	.align	4


	//----- nvinfo : EIATTR_REGCOUNT
	.align		4
        /*0000*/ 	.byte	0x04, 0x2f
        /*0002*/ 	.short	(.L_10 - .L_9)
	.align		4
.L_9:
        /*0004*/ 	.word	index@(_Z11init_normalP17curandStateXORWOW)
        /*0008*/ 	.word	0x00000020


	//----- nvinfo : EIATTR_FRAME_SIZE
	.align		4
.L_10:
        /*000c*/ 	.byte	0x04, 0x11
        /*000e*/ 	.short	(.L_12 - .L_11)
	.align		4
.L_11:
        /*0010*/ 	.word	index@(_Z11init_normalP17curandStateXORWOW)
        /*0014*/ 	.word	0x00000000


	//----- nvinfo : EIATTR_REGCOUNT
	.align		4
.L_12:
        /*0018*/ 	.byte	0x04, 0x2f
        /*001a*/ 	.short	(.L_14 - .L_13)
	.align		4
.L_13:
        /*001c*/ 	.word	index@(_Z9testGammaP17curandStateXORWOWfPf)
        /*0020*/ 	.word	0x0000001f


	//----- nvinfo : EIATTR_FRAME_SIZE
	.align		4
.L_14:
        /*0024*/ 	.byte	0x04, 0x11
        /*0026*/ 	.short	(.L_16 - .L_15)
	.align		4
.L_15:
        /*0028*/ 	.word	index@($__internal_2_$__cuda_sm20_sqrt_rn_f32_slowpath)
        /*002c*/ 	.word	0x00000000


	//----- nvinfo : EIATTR_FRAME_SIZE
	.align		4
.L_16:
        /*0030*/ 	.byte	0x04, 0x11
        /*0032*/ 	.short	(.L_18 - .L_17)
	.align		4
.L_17:
        /*0034*/ 	.word	index@($__internal_1_$__cuda_sm20_rcp_rn_f32_slowpath)
        /*0038*/ 	.word	0x00000000


	//----- nvinfo : EIATTR_FRAME_SIZE
	.align		4
.L_18:
        /*003c*/ 	.byte	0x04, 0x11
        /*003e*/ 	.short	(.L_20 - .L_19)
	.align		4
.L_19:
        /*0040*/ 	.word	index@(_Z9testGammaP17curandStateXORWOWfPf)
        /*0044*/ 	.word	0x00000000


	//----- nvinfo : EIATTR_REGCOUNT
	.align		4
.L_20:
        /*0048*/ 	.byte	0x04, 0x2f
        /*004a*/ 	.short	(.L_22 - .L_21)
	.align		4
.L_21:
        /*004c*/ 	.word	index@(_Z5EulerP17curandStateXORWOWS0_fPffffff)
        /*0050*/ 	.word	0x0000001b


	//----- nvinfo : EIATTR_FRAME_SIZE
	.align		4
.L_22:
        /*0054*/ 	.byte	0x04, 0x11
        /*0056*/ 	.short	(.L_24 - .L_23)
	.align		4
.L_23:
        /*0058*/ 	.word	index@($__internal_0_$__cuda_sm20_sqrt_rn_f32_slowpath)
        /*005c*/ 	.word	0x00000000


	//----- nvinfo : EIATTR_FRAME_SIZE
	.align		4
.L_24:
        /*0060*/ 	.byte	0x04, 0x11
        /*0062*/ 	.short	(.L_26 - .L_25)
	.align		4
.L_25:
        /*0064*/ 	.word	index@(_Z5EulerP17curandStateXORWOWS0_fPffffff)
        /*0068*/ 	.word	0x00000000


	//----- nvinfo : EIATTR_MIN_STACK_SIZE
	.align		4
.L_26:
        /*006c*/ 	.byte	0x04, 0x12
        /*006e*/ 	.short	(.L_28 - .L_27)
	.align		4
.L_27:
        /*0070*/ 	.word	index@(_Z5EulerP17curandStateXORWOWS0_fPffffff)
        /*0074*/ 	.word	0x00000000


	//----- nvinfo : EIATTR_MIN_STACK_SIZE
	.align		4
.L_28:
        /*0078*/ 	.byte	0x04, 0x12
        /*007a*/ 	.short	(.L_30 - .L_29)
	.align		4
.L_29:
        /*007c*/ 	.word	index@(_Z9testGammaP17curandStateXORWOWfPf)
        /*0080*/ 	.word	0x00000000


	//----- nvinfo : EIATTR_MIN_STACK_SIZE
	.align		4
.L_30:
        /*0084*/ 	.byte	0x04, 0x12
        /*0086*/ 	.short	(.L_32 - .L_31)
	.align		4
.L_31:
        /*0088*/ 	.word	index@(_Z11init_normalP17curandStateXORWOW)
        /*008c*/ 	.word	0x00000000
.L_32:


//--------------------- .nv.compat                --------------------------
	.section	.nv.compat,"",@"SHT_CUDA_COMPAT_INFO"
	.align	4
        /*0000*/ 	.byte	0x02, 0x09, 0x00, 0x00, 0x02, 0x02, 0x01, 0x00, 0x02, 0x05, 0x05, 0x00, 0x03, 0x07, 0x01, 0x01
        /*0010*/ 	.byte	0x02, 0x03, 0x00, 0x00, 0x02, 0x06, 0x01, 0x00, 0x04, 0x0b, 0x08, 0x00, 0x01, 0x00, 0x00, 0x00
        /*0020*/ 	.byte	0x00, 0x00, 0x00, 0x00


//--------------------- .nv.info._Z5EulerP17curandStateXORWOWS0_fPffffff --------------------------
	.section	.nv.info._Z5EulerP17curandStateXORWOWS0_fPffffff,"",@"SHT_CUDA_INFO"
	.sectionflags	@""
	.align	4


	//----- nvinfo : EIATTR_CUDA_API_VERSION
	.align		4
        /*0000*/ 	.byte	0x04, 0x37
        /*0002*/ 	.short	(.L_34 - .L_33)
.L_33:
        /*0004*/ 	.word	0x00000082


	//----- nvinfo : EIATTR_KPARAM_INFO
	.align		4
.L_34:
        /*0008*/ 	.byte	0x04, 0x17
        /*000a*/ 	.short	(.L_36 - .L_35)
.L_35:
        /*000c*/ 	.word	0x00000000
        /*0010*/ 	.short	0x0008
        /*0012*/ 	.short	0x0030
        /*0014*/ 	.byte	0x00, 0xf0, 0x11, 0x00


	//----- nvinfo : EIATTR_KPARAM_INFO
	.align		4
.L_36:
        /*0018*/ 	.byte	0x04, 0x17
        /*001a*/ 	.short	(.L_38 - .L_37)
.L_37:
        /*001c*/ 	.word	0x00000000
        /*0020*/ 	.short	0x0007
        /*0022*/ 	.short	0x002c
        /*0024*/ 	.byte	0x00, 0xf0, 0x11, 0x00


	//----- nvinfo : EIATTR_KPARAM_INFO
	.align		4
.L_38:
        /*0028*/ 	.byte	0x04, 0x17
        /*002a*/ 	.short	(.L_40 - .L_39)
.L_39:
        /*002c*/ 	.word	0x00000000
        /*0030*/ 	.short	0x0006
        /*0032*/ 	.short	0x0028
        /*0034*/ 	.byte	0x00, 0xf0, 0x11, 0x00


	//----- nvinfo : EIATTR_KPARAM_INFO
	.align		4
.L_40:
        /*0038*/ 	.byte	0x04, 0x17
        /*003a*/ 	.short	(.L_42 - .L_41)
.L_41:
        /*003c*/ 	.word	0x00000000
        /*0040*/ 	.short	0x0005
        /*0042*/ 	.short	0x0024
        /*0044*/ 	.byte	0x00, 0xf0, 0x11, 0x00


	//----- nvinfo : EIATTR_KPARAM_INFO
	.align		4
.L_42:
        /*0048*/ 	.byte	0x04, 0x17
        /*004a*/ 	.short	(.L_44 - .L_43)
.L_43:
        /*004c*/ 	.word	0x00000000
        /*0050*/ 	.short	0x0004
        /*0052*/ 	.short	0x0020
        /*0054*/ 	.byte	0x00, 0xf0, 0x11, 0x00


	//----- nvinfo : EIATTR_KPARAM_INFO
	.align		4
.L_44:
        /*0058*/ 	.byte	0x04, 0x17
        /*005a*/ 	.short	(.L_46 - .L_45)
.L_45:
        /*005c*/ 	.word	0x00000000
        /*0060*/ 	.short	0x0003
        /*0062*/ 	.short	0x0018
        /*0064*/ 	.byte	0x00, 0xf5, 0x21, 0x00


	//----- nvinfo : EIATTR_KPARAM_INFO
	.align		4
.L_46:
        /*0068*/ 	.byte	0x04, 0x17
        /*006a*/ 	.short	(.L_48 - .L_47)
.L_47:
        /*006c*/ 	.word	0x00000000
        /*0070*/ 	.short	0x0002
        /*0072*/ 	.short	0x0010
        /*0074*/ 	.byte	0x00, 0xf0, 0x11, 0x00


	//----- nvinfo : EIATTR_KPARAM_INFO
	.align		4
.L_48:
        /*0078*/ 	.byte	0x04, 0x17
        /*007a*/ 	.short	(.L_50 - .L_49)
.L_49:
        /*007c*/ 	.word	0x00000000
        /*0080*/ 	.short	0x0001
        /*0082*/ 	.short	0x0008
        /*0084*/ 	.byte	0x00, 0xf5, 0x21, 0x00


	//----- nvinfo : EIATTR_KPARAM_INFO
	.align		4
.L_50:
        /*0088*/ 	.byte	0x04, 0x17
        /*008a*/ 	.short	(.L_52 - .L_51)
.L_51:
        /*008c*/ 	.word	0x00000000
        /*0090*/ 	.short	0x0000
        /*0092*/ 	.short	0x0000
        /*0094*/ 	.byte	0x00, 0xf5, 0x21, 0x00


	//----- nvinfo : EIATTR_SPARSE_MMA_MASK
	.align		4
.L_52:
        /*0098*/ 	.byte	0x03, 0x50
        /*009a*/ 	.short	0x0000


	//----- nvinfo : EIATTR_MAXREG_COUNT
	.align		4
        /*009c*/ 	.byte	0x03, 0x1b
        /*009e*/ 	.short	0x00ff


	//----- nvinfo : EIATTR_NUM_BARRIERS
	.align		4
        /*00a0*/ 	.byte	0x02, 0x4c
        /*00a2*/ 	.byte	0x01
	.zero		1


	//----- nvinfo : EIATTR_MERCURY_ISA_VERSION
	.align		4
        /*00a4*/ 	.byte	0x03, 0x5f
        /*00a6*/ 	.short	0x0101


	//----- nvinfo : EIATTR_VRC_CTA_INIT_COUNT
	.align		4
        /*00a8*/ 	.byte	0x02, 0x4a
	.zero		1
	.zero		1


	//----- nvinfo : EIATTR_EXIT_INSTR_OFFSETS
	.align		4
        /*00ac*/ 	.byte	0x04, 0x1c
        /*00ae*/ 	.short	(.L_54 - .L_53)


	//   ....[0]....
.L_53:
        /*00b0*/ 	.word	0x00000e90


	//   ....[1]....
        /*00b4*/ 	.word	0x00000f00


	//----- nvinfo : EIATTR_CRS_STACK_SIZE
	.align		4
.L_54:
        /*00b8*/ 	.byte	0x04, 0x1e
        /*00ba*/ 	.short	(.L_56 - .L_55)
.L_55:
        /*00bc*/ 	.word	0x00000000


	//----- nvinfo : EIATTR_CBANK_PARAM_SIZE
	.align		4
.L_56:
        /*00c0*/ 	.byte	0x03, 0x19
        /*00c2*/ 	.short	0x0034


	//----- nvinfo : EIATTR_PARAM_CBANK
	.align		4
        /*00c4*/ 	.byte	0x04, 0x0a
        /*00c6*/ 	.short	(.L_58 - .L_57)
	.align		4
.L_57:
        /*00c8*/ 	.word	index@(.nv.constant0._Z5EulerP17curandStateXORWOWS0_fPffffff)
        /*00cc*/ 	.short	0x0380
        /*00ce*/ 	.short	0x0034


	//----- nvinfo : EIATTR_SW_WAR
	.align		4
.L_58:
        /*00d0*/ 	.byte	0x04, 0x36
        /*00d2*/ 	.short	(.L_60 - .L_59)
.L_59:
        /*00d4*/ 	.word	0x00000008
.L_60:


//--------------------- .nv.info._Z9testGammaP17curandStateXORWOWfPf --------------------------
	.section	.nv.info._Z9testGammaP17curandStateXORWOWfPf,"",@"SHT_CUDA_INFO"
	.sectionflags	@""
	.align	4


	//----- nvinfo : EIATTR_CUDA_API_VERSION
	.align		4
        /*0000*/ 	.byte	0x04, 0x37
        /*0002*/ 	.short	(.L_62 - .L_61)
.L_61:
        /*0004*/ 	.word	0x00000082


	//----- nvinfo : EIATTR_KPARAM_INFO
	.align		4
.L_62:
        /*0008*/ 	.byte	0x04, 0x17
        /*000a*/ 	.short	(.L_64 - .L_63)
.L_63:
        /*000c*/ 	.word	0x00000000
        /*0010*/ 	.short	0x0002
        /*0012*/ 	.short	0x0010
        /*0014*/ 	.byte	0x00, 0xf5, 0x21, 0x00


	//----- nvinfo : EIATTR_KPARAM_INFO
	.align		4
.L_64:
        /*0018*/ 	.byte	0x04, 0x17
        /*001a*/ 	.short	(.L_66 - .L_65)
.L_65:
        /*001c*/ 	.word	0x00000000
        /*0020*/ 	.short	0x0001
        /*0022*/ 	.short	0x0008
        /*0024*/ 	.byte	0x00, 0xf0, 0x11, 0x00


	//----- nvinfo : EIATTR_KPARAM_INFO
	.align		4
.L_66:
        /*0028*/ 	.byte	0x04, 0x17
        /*002a*/ 	.short	(.L_68 - .L_67)
.L_67:
        /*002c*/ 	.word	0x00000000
        /*0030*/ 	.short	0x0000
        /*0032*/ 	.short	0x0000
        /*0034*/ 	.byte	0x00, 0xf5, 0x21, 0x00


	//----- nvinfo : EIATTR_SPARSE_MMA_MASK
	.align		4
.L_68:
        /*0038*/ 	.byte	0x03, 0x50
        /*003a*/ 	.short	0x0000


	//----- nvinfo : EIATTR_MAXREG_COUNT
	.align		4
        /*003c*/ 	.byte	0x03, 0x1b
        /*003e*/ 	.short	0x00ff


	//----- nvinfo : EIATTR_MERCURY_ISA_VERSION
	.align		4
        /*0040*/ 	.byte	0x03, 0x5f
        /*0042*/ 	.short	0x0101


	//----- nvinfo : EIATTR_VRC_CTA_INIT_COUNT
	.align		4
        /*0044*/ 	.byte	0x02, 0x4a
	.zero		1
	.zero		1


	//----- nvinfo : EIATTR_EXIT_INSTR_OFFSETS
	.align		4
        /*0048*/ 	.byte	0x04, 0x1c
        /*004a*/ 	.short	(.L_70 - .L_69)


	//   ....[0]....
.L_69:
        /*004c*/ 	.word	0x00000ee0


	//----- nvinfo : EIATTR_CRS_STACK_SIZE
	.align		4
.L_70:
        /*0050*/ 	.byte	0x04, 0x1e
        /*0052*/ 	.short	(.L_72 - .L_71)
.L_71:
        /*0054*/ 	.word	0x00000000


	//----- nvinfo : EIATTR_CBANK_PARAM_SIZE
	.align		4
.L_72:
        /*0058*/ 	.byte	0x03, 0x19
        /*005a*/ 	.short	0x0018


	//----- nvinfo : EIATTR_PARAM_CBANK
	.align		4
        /*005c*/ 	.byte	0x04, 0x0a
        /*005e*/ 	.short	(.L_74 - .L_73)
	.align		4
.L_73:
        /*0060*/ 	.word	index@(.nv.constant0._Z9testGammaP17curandStateXORWOWfPf)
        /*0064*/ 	.short	0x0380
        /*0066*/ 	.short	0x0018


	//----- nvinfo : EIATTR_SW_WAR
	.align		4
.L_74:
        /*0068*/ 	.byte	0x04, 0x36
        /*006a*/ 	.short	(.L_76 - .L_75)
.L_75:
        /*006c*/ 	.word	0x00000008
.L_76:


//--------------------- .nv.info._Z11init_normalP17curandStateXORWOW --------------------------
	.section	.nv.info._Z11init_normalP17curandStateXORWOW,"",@"SHT_CUDA_INFO"
	.sectionflags	@""
	.align	4


	//----- nvinfo : EIATTR_CUDA_API_VERSION
	.align		4
        /*0000*/ 	.byte	0x04, 0x37
        /*0002*/ 	.short	(.L_78 - .L_77)
.L_77:
        /*0004*/ 	.word	0x00000082


	//----- nvinfo : EIATTR_KPARAM_INFO
	.align		4
.L_78:
        /*0008*/ 	.byte	0x04, 0x17
        /*000a*/ 	.short	(.L_80 - .L_79)
.L_79:
        /*000c*/ 	.word	0x00000000
        /*0010*/ 	.short	0x0000
        /*0012*/ 	.short	0x0000
        /*0014*/ 	.byte	0x00, 0xf5, 0x21, 0x00


	//----- nvinfo : EIATTR_SPARSE_MMA_MASK
	.align		4
.L_80:
        /*0018*/ 	.byte	0x03, 0x50
        /*001a*/ 	.short	0x0000


	//----- nvinfo : EIATTR_MAXREG_COUNT
	.align		4
        /*001c*/ 	.byte	0x03, 0x1b
        /*001e*/ 	.short	0x00ff


	//----- nvinfo : EIATTR_MERCURY_ISA_VERSION
	.align		4
        /*0020*/ 	.byte	0x03, 0x5f
        /*0022*/ 	.short	0x0101


	//----- nvinfo : EIATTR_VRC_CTA_INIT_COUNT
	.align		4
        /*0024*/ 	.byte	0x02, 0x4a
	.zero		1
	.zero		1


	//----- nvinfo : EIATTR_EXIT_INSTR_OFFSETS
	.align		4
        /*0028*/ 	.byte	0x04, 0x1c
        /*002a*/ 	.short	(.L_82 - .L_81)


	//   ....[0]....
.L_81:
        /*002c*/ 	.word	0x00000ed0


	//----- nvinfo : EIATTR_CRS_STACK_SIZE
	.align		4
.L_82:
        /*0030*/ 	.byte	0x04, 0x1e
        /*0032*/ 	.short	(.L_84 - .L_83)
.L_83:
        /*0034*/ 	.word	0x00000000


	//----- nvinfo : EIATTR_CBANK_PARAM_SIZE
	.align		4
.L_84:
        /*0038*/ 	.byte	0x03, 0x19
        /*003a*/ 	.short	0x0008


	//----- nvinfo : EIATTR_PARAM_CBANK
	.align		4
        /*003c*/ 	.byte	0x04, 0x0a
        /*003e*/ 	.short	(.L_86 - .L_85)
	.align		4
.L_85:
        /*0040*/ 	.word	index@(.nv.constant0._Z11init_normalP17curandStateXORWOW)
        /*0044*/ 	.short	0x0380
        /*0046*/ 	.short	0x0008


	//----- nvinfo : EIATTR_SW_WAR
	.align		4
.L_86:
        /*0048*/ 	.byte	0x04, 0x36
        /*004a*/ 	.short	(.L_88 - .L_87)
.L_87:
        /*004c*/ 	.word	0x00000008
.L_88:


//--------------------- .nv.callgraph             --------------------------
	.section	.nv.callgraph,"",@"SHT_CUDA_CALLGRAPH"
	.align	4
	.sectionentsize	8
	.align		4
        /*0000*/ 	.word	0x00000000
	.align		4
        /*0004*/ 	.word	0xffffffff
	.align		4
        /*0008*/ 	.word	0x00000000
	.align		4
        /*000c*/ 	.word	0xfffffffe
	.align		4
        /*0010*/ 	.word	0x00000000
	.align		4
        /*0014*/ 	.word	0xfffffffd
	.align		4
        /*0018*/ 	.word	0x00000000
	.align		4
        /*001c*/ 	.word	0xfffffffc


//--------------------- .nv.constant4             --------------------------
	.section	.nv.constant4,"a",@progbits
	.align	8
	.align		8
.nv.constant4:
        /*0000*/ 	.dword	precalc_xorwow_matrix
	.align		8
        /*0008*/ 	.dword	precalc_xorwow_offset_matrix
	.align		8
        /*0010*/ 	.dword	mrg32k3aM1
	.align		8
        /*0018*/ 	.dword	mrg32k3aM2
	.align		8
        /*0020*/ 	.dword	mrg32k3aM1SubSeq
	.align		8
        /*0028*/ 	.dword	mrg32k3aM2SubSeq
	.align		8
        /*0030*/ 	.dword	mrg32k3aM1Seq
	.align		8
        /*0038*/ 	.dword	mrg32k3aM2Seq


//--------------------- .nv.constant3             --------------------------
	.section	.nv.constant3,"a",@progbits
	.align	8
.nv.constant3:
	.type		__cr_lgamma_table,@object
	.size		__cr_lgamma_table,(.L_8 - __cr_lgamma_table)
__cr_lgamma_table:
        /*0000*/ 	.byte	0x00, 0x00, 0x00, 0x00, 0x00, 0x00, 0x00, 0x00, 0x00, 0x00, 0x00, 0x00, 0x00, 0x00, 0x00, 0x00
        /*0010*/ 	.byte	0xef, 0x39, 0xfa, 0xfe, 0x42, 0x2e, 0xe6, 0x3f, 0x02, 0x20, 0x2a, 0xfa, 0x0b, 0xab, 0xfc, 0x3f
        /*0020*/ 	.byte	0xf9, 0x2c, 0x92, 0x7c, 0xa7, 0x6c, 0x09, 0x40, 0xc9, 0x79, 0x44, 0x3c, 0x64, 0x26, 0x13, 0x40
        /*0030*/ 	.byte	0xca, 0x01, 0xcf, 0x3a, 0x27, 0x51, 0x1a, 0x40, 0x30, 0xcc, 0x2d, 0xf3, 0xe1, 0x0c, 0x21, 0x40
        /*0040*/ 	.byte	0x0d, 0xb7, 0xfc, 0x82, 0x8e, 0x35, 0x25, 0x40
.L_8:


//--------------------- .text._Z5EulerP17curandStateXORWOWS0_fPffffff --------------------------
	.section	.text._Z5EulerP17curandStateXORWOWS0_fPffffff,"ax",@progbits
	.align	128
        .global         _Z5EulerP17curandStateXORWOWS0_fPffffff
        .type           _Z5EulerP17curandStateXORWOWS0_fPffffff,@function
        .size           _Z5EulerP17curandStateXORWOWS0_fPffffff,(.L_x_54 - _Z5EulerP17curandStateXORWOWS0_fPffffff)
        .other          _Z5EulerP17curandStateXORWOWS0_fPffffff,@"STO_CUDA_ENTRY STV_DEFAULT"
_Z5EulerP17curandStateXORWOWS0_fPffffff:
.text._Z5EulerP17curandStateXORWOWS0_fPffffff:
[----:B------:R-:W-:Y:S01]  /*0000*/  LDC R1, c[0x0][0x37c] ;  /* 0x0000df00ff017b82 */ /* 0x000fe20000000800 */
[----:B------:R-:W0:Y:S07]  /*0010*/  S2R R13, SR_CTAID.X ;  /* 0x00000000000d7919 */ /* 0x000e2e0000002500 */
[----:B------:R-:W1:Y:S01]  /*0020*/  LDC.64 R4, c[0x0][0x380] ;  /* 0x0000e000ff047b82 */ /* 0x000e620000000a00 */
[----:B------:R-:W2:Y:S01]  /*0030*/  LDCU UR4, c[0x0][0x360] ;  /* 0x00006c00ff0477ac */ /* 0x000ea20008000800 */
[----:B------:R-:W-:Y:S01]  /*0040*/  HFMA2 R11, -RZ, RZ, 1.875, 0 ;  /* 0x3f800000ff0b7431 */ /* 0x000fe200000001ff */
[----:B------:R-:W0:Y:S01]  /*0050*/  S2R R10, SR_TID.X ;  /* 0x00000000000a7919 */ /* 0x000e220000002100 */
[----:B------:R-:W-:Y:S01]  /*0060*/  MOV R12, 0x3dcccccd ;  /* 0x3dcccccd000c7802 */ /* 0x000fe20000000f00 */
[----:B------:R-:W3:Y:S03]  /*0070*/  LDCU UR5, c[0x0][0x370] ;  /* 0x00006e00ff0577ac */ /* 0x000ee60008000800 */
[----:B------:R-:W4:Y:S01]  /*0080*/  LDC.64 R2, c[0x0][0x388] ;  /* 0x0000e200ff027b82 */ /* 0x000f220000000a00 */
[----:B------:R-:W0:Y:S01]  /*0090*/  LDCU.64 UR6, c[0x0][0x358] ;  /* 0x00006b00ff0677ac */ /* 0x000e220008000a00 */
[----:B------:R-:W0:Y:S01]  /*00a0*/  LDCU UR8, c[0x0][0x3b0] ;  /* 0x00007600ff0877ac */ /* 0x000e220008000800 */
[----:B------:R-:W0:Y:S01]  /*00b0*/  LDCU UR9, c[0x0][0x390] ;  /* 0x00007200ff0977ac */ /* 0x000e220008000800 */
[----:B--2---:R-:W-:Y:S01]  /*00c0*/  IMAD.U32 R14, RZ, RZ, UR4 ;  /* 0x00000004ff0e7e24 */ /* 0x004fe2000f8e00ff */
[----:B------:R-:W2:Y:S01]  /*00d0*/  LDCU.128 UR12, c[0x0][0x3a0] ;  /* 0x00007400ff0c77ac */ /* 0x000ea20008000c00 */
[----:B---3--:R-:W-:-:S02]  /*00e0*/  UIMAD UR5, UR4, UR5, URZ ;  /* 0x00000005040572a4 */ /* 0x008fc4000f8e02ff */
[----:B0-----:R-:W-:Y:S01]  /*00f0*/  IMAD R13, R13, UR4, R10 ;  /* 0x000000040d0d7c24 */ /* 0x001fe2000f8e020a */
[----:B------:R-:W-:-:S09]  /*0100*/  UMOV UR4, URZ ;  /* 0x000000ff00047c82 */ /* 0x000fd20008000000 */
.L_x_15:
[----:B01----:R-:W-:-:S05]  /*0110*/  IMAD.WIDE R20, R13, 0x30, R4 ;  /* 0x000000300d147825 */ /* 0x003fca00078e0204 */
[----:B------:R-:W3:Y:S01]  /*0120*/  LDG.E R0, desc[UR6][R20.64+0x18] ;  /* 0x0000180614007981 */ /* 0x000ee2000c1e1900 */
[----:B----4-:R-:W-:-:S05]  /*0130*/  IMAD.WIDE R8, R13, 0x30, R2 ;  /* 0x000000300d087825 */ /* 0x010fca00078e0202 */
[----:B------:R0:W5:Y:S04]  /*0140*/  LDG.E R15, desc[UR6][R8.64+0x8] ;  /* 0x00000806080f7981 */ /* 0x000168000c1e1900 */
[----:B------:R0:W5:Y:S04]  /*0150*/  LDG.E R18, desc[UR6][R8.64+0x14] ;  /* 0x0000140608127981 */ /* 0x000168000c1e1900 */
[----:B------:R0:W5:Y:S04]  /*0160*/  LDG.E R17, desc[UR6][R8.64+0x18] ;  /* 0x0000180608117981 */ /* 0x000168000c1e1900 */
[----:B------:R0:W5:Y:S04]  /*0170*/  LDG.E R16, desc[UR6][R8.64+0x20] ;  /* 0x0000200608107981 */ /* 0x000168000c1e1900 */
[----:B------:R0:W5:Y:S01]  /*0180*/  LDG.E.64 R6, desc[UR6][R8.64] ;  /* 0x0000000608067981 */ /* 0x000162000c1e1b00 */
[----:B------:R-:W-:Y:S01]  /*0190*/  BSSY.RECONVERGENT B0, `(.L_x_0) ;  /* 0x0000049000007945 */ /* 0x000fe20003800200 */
[----:B---3--:R-:W-:-:S13]  /*01a0*/  ISETP.NE.AND P0, PT, R0, 0x1, PT ;  /* 0x000000010000780c */ /* 0x008fda0003f05270 */
[----:B0-----:R-:W-:Y:S05]  /*01b0*/  @!P0 BRA `(.L_x_1) ;  /* 0x0000000400148947 */ /* 0x001fea0003800000 */
[----:B------:R-:W3:Y:S04]  /*01c0*/  LDG.E.64 R8, desc[UR6][R20.64] ;  /* 0x0000000614087981 */ /* 0x000ee8000c1e1b00 */
[----:B------:R-:W4:Y:S04]  /*01d0*/  LDG.E R19, desc[UR6][R20.64+0x14] ;  /* 0x0000140614137981 */ /* 0x000f28000c1e1900 */
[----:B------:R0:W2:Y:S01]  /*01e0*/  LDG.E R0, desc[UR6][R20.64+0x8] ;  /* 0x0000080614007981 */ /* 0x0000a2000c1e1900 */
[----:B------:R-:W-:Y:S01]  /*01f0*/  BSSY.RECONVERGENT B1, `(.L_x_2) ;  /* 0x000003d000017945 */ /* 0x000fe20003800200 */
[----:B0-----:R-:W-:Y:S01]  /*0200*/  IMAD.MOV.U32 R21, RZ, RZ, 0x3e055027 ;  /* 0x3e055027ff157424 */ /* 0x001fe200078e00ff */
[----:B---3--:R-:W-:-:S04]  /*0210*/  SHF.R.U32.HI R22, RZ, 0x2, R9 ;  /* 0x00000002ff167819 */ /* 0x008fc80000011609 */
[----:B------:R-:W-:Y:S02]  /*0220*/  LOP3.LUT R9, R22, R9, RZ, 0x3c, !PT ;  /* 0x0000000916097212 */ /* 0x000fe400078e3cff */
[----:B----4-:R-:W-:Y:S02]  /*0230*/  SHF.L.U32 R22, R19, 0x4, RZ ;  /* 0x0000000413167819 */ /* 0x010fe400000006ff */
[----:B------:R-:W-:-:S04]  /*0240*/  SHF.L.U32 R23, R9, 0x1, RZ ;  /* 0x0000000109177819 */ /* 0x000fc800000006ff */
[----:B------:R-:W-:-:S04]  /*0250*/  LOP3.LUT R22, R19, R22, R23, 0x96, !PT ;  /* 0x0000001613167212 */ /* 0x000fc800078e9617 */
[----:B------:R-:W-:Y:S01]  /*0260*/  LOP3.LUT R9, R22, R9, RZ, 0x3c, !PT ;  /* 0x0000000916097212 */ /* 0x000fe200078e3cff */
[----:B------:R-:W-:-:S03]  /*0270*/  IMAD.MOV.U32 R22, RZ, RZ, 0x2f800000 ;  /* 0x2f800000ff167424 */ /* 0x000fc600078e00ff */
[----:B------:R-:W-:-:S04]  /*0280*/  IADD3 R19, PT, PT, R8, 0x587c5, R9 ;  /* 0x000587c508137810 */ /* 0x000fc80007ffe009 */
[----:B------:R-:W-:-:S05]  /*0290*/  I2FP.F32.U32 R19, R19 ;  /* 0x0000001300137245 */ /* 0x000fca0000201000 */
[----:B------:R-:W-:-:S05]  /*02a0*/  FFMA R19, R19, R22, 1.1641532182693481445e-10 ;  /* 0x2f00000013137423 */ /* 0x000fca0000000016 */
[----:B------:R-:W-:-:S13]  /*02b0*/  FSETP.GEU.AND P0, PT, R19, 1.175494350822287508e-38, PT ;  /* 0x008000001300780b */ /* 0x000fda0003f0e000 */
[----:B------:R-:W-:-:S05]  /*02c0*/  @!P0 FMUL R19, R19, 8388608 ;  /* 0x4b00000013138820 */ /* 0x000fca0000400000 */
[----:B------:R-:W-:-:S04]  /*02d0*/  IADD3 R22, PT, PT, R19, -0x3f2aaaab, RZ ;  /* 0xc0d5555513167810 */ /* 0x000fc80007ffe0ff */
[----:B------:R-:W-:-:S04]  /*02e0*/  LOP3.LUT R22, R22, 0xff800000, RZ, 0xc0, !PT ;  /* 0xff80000016167812 */ /* 0x000fc800078ec0ff */
[-C--:B------:R-:W-:Y:S02]  /*02f0*/  IADD3 R20, PT, PT, R19, -R22.reuse, RZ ;  /* 0x8000001613147210 */ /* 0x080fe40007ffe0ff */
[----:B------:R-:W-:-:S03]  /*0300*/  I2FP.F32.S32 R22, R22 ;  /* 0x0000001600167245 */ /* 0x000fc60000201400 */
[----:B------:R-:W-:-:S04]  /*0310*/  FADD R20, R20, -1 ;  /* 0xbf80000014147421 */ /* 0x000fc80000000000 */
[----:B------:R-:W-:-:S04]  /*0320*/  FFMA R21, R20, -R21, 0.14084610342979431152 ;  /* 0x3e1039f614157423 */ /* 0x000fc80000000815 */
[----:B------:R-:W-:-:S04]  /*0330*/  FFMA R21, R20, R21, -0.12148627638816833496 ;  /* 0xbdf8cdcc14157423 */ /* 0x000fc80000000015 */
[----:B------:R-:W-:-:S04]  /*0340*/  FFMA R21, R20, R21, 0.13980610668659210205 ;  /* 0x3e0f295514157423 */ /* 0x000fc80000000015 */
[----:B------:R-:W-:-:S04]  /*0350*/  FFMA R21, R20, R21, -0.16684235632419586182 ;  /* 0xbe2ad8b914157423 */ /* 0x000fc80000000015 */
[----:B------:R-:W-:-:S04]  /*0360*/  FFMA R21, R20, R21, 0.20012299716472625732 ;  /* 0x3e4ced0b14157423 */ /* 0x000fc80000000015 */
[----:B------:R-:W-:-:S04]  /*0370*/  FFMA R21, R20, R21, -0.24999669194221496582 ;  /* 0xbe7fff2214157423 */ /* 0x000fc80000000015 */
[----:B------:R-:W-:-:S04]  /*0380*/  FFMA R21, R20, R21, 0.33333182334899902344 ;  /* 0x3eaaaa7814157423 */ /* 0x000fc80000000015 */
[C---:B------:R-:W-:Y:S01]  /*0390*/  FFMA R23, R20.reuse, R21, -0.5 ;  /* 0xbf00000014177423 */ /* 0x040fe20000000015 */
[----:B------:R-:W-:Y:S02]  /*03a0*/  FSEL R21, RZ, -23, P0 ;  /* 0xc1b80000ff157808 */ /* 0x000fe40000000000 */
[----:B------:R-:W-:Y:S01]  /*03b0*/  ISETP.GT.U32.AND P0, PT, R19, 0x7f7fffff, PT ;  /* 0x7f7fffff1300780c */ /* 0x000fe20003f04070 */
[----:B------:R-:W-:Y:S02]  /*03c0*/  FMUL R23, R20, R23 ;  /* 0x0000001714177220 */ /* 0x000fe40000400000 */
[----:B------:R-:W-:Y:S01]  /*03d0*/  FFMA R22, R22, 1.1920928955078125e-07, R21 ;  /* 0x3400000016167823 */ /* 0x000fe20000000015 */
[----:B--2---:R-:W-:Y:S01]  /*03e0*/  SHF.R.U32.HI R21, RZ, 0x2, R0 ;  /* 0x00000002ff157819 */ /* 0x004fe20000011600 */
[----:B------:R-:W-:Y:S01]  /*03f0*/  FFMA R23, R20, R23, R20 ;  /* 0x0000001714177223 */ /* 0x000fe20000000014 */
[----:B------:R-:W-:Y:S02]  /*0400*/  MOV R20, 0x7f800000 ;  /* 0x7f80000000147802 */ /* 0x000fe40000000f00 */
[----:B------:R-:W-:Y:S01]  /*0410*/  LOP3.LUT R21, R21, R0, RZ, 0x3c, !PT ;  /* 0x0000000015157212 */ /* 0x000fe200078e3cff */
[----:B------:R-:W-:Y:S01]  /*0420*/  FFMA R22, R22, 0.69314718246459960938, R23 ;  /* 0x3f31721816167823 */ /* 0x000fe20000000017 */
[----:B------:R-:W-:-:S03]  /*0430*/  IMAD.SHL.U32 R0, R9, 0x10, RZ ;  /* 0x0000001009007824 */ /* 0x000fc600078e00ff */
[----:B------:R-:W-:Y:S01]  /*0440*/  @P0 FFMA R22, R19, R20, +INF ;  /* 0x7f80000013160423 */ /* 0x000fe20000000014 */
[----:B------:R-:W-:Y:S02]  /*0450*/  SHF.L.U32 R20, R21, 0x1, RZ ;  /* 0x0000000115147819 */ /* 0x000fe400000006ff */
[----:B------:R-:W-:Y:S01]  /*0460*/  FSETP.NEU.AND P0, PT, R19, RZ, PT ;  /* 0x000000ff1300720b */ /* 0x000fe20003f0d000 */
[----:B------:R-:W-:Y:S01]  /*0470*/  FMUL R22, R22, -2 ;  /* 0xc000000016167820 */ /* 0x000fe20000400000 */
[----:B------:R-:W-:-:S04]  /*0480*/  LOP3.LUT R0, R21, R20, R0, 0x96, !PT ;  /* 0x0000001415007212 */ /* 0x000fc800078e9600 */
[----:B------:R-:W-:Y:S02]  /*0490*/  FSEL R21, R22, +INF , P0 ;  /* 0x7f80000016157808 */ /* 0x000fe40000000000 */
[----:B------:R-:W-:Y:S02]  /*04a0*/  LOP3.LUT R9, R0, R9, RZ, 0x3c, !PT ;  /* 0x0000000900097212 */ /* 0x000fe400078e3cff */
[----:B------:R-:W-:Y:S01]  /*04b0*/  IADD3 R0, PT, PT, R21, -0xd000000, RZ ;  /* 0xf300000015007810 */ /* 0x000fe20007ffe0ff */
[----:B------:R0:W1:Y:S01]  /*04c0*/  MUFU.RSQ R22, R21 ;  /* 0x0000001500167308 */ /* 0x0000620000001400 */
[----:B------:R-:W-:Y:S02]  /*04d0*/  IADD3 R9, PT, PT, R8, 0xb0f8a, R9 ;  /* 0x000b0f8a08097810 */ /* 0x000fe40007ffe009 */
[----:B------:R-:W-:Y:S01]  /*04e0*/  ISETP.GT.U32.AND P0, PT, R0, 0x727fffff, PT ;  /* 0x727fffff0000780c */ /* 0x000fe20003f04070 */
[----:B------:R-:W-:Y:S01]  /*04f0*/  HFMA2 R0, -RZ, RZ, 0.1495361328125, 0.0004794597625732421875 ;  /* 0x30c90fdbff007431 */ /* 0x000fe200000001ff */
[----:B------:R-:W-:-:S05]  /*0500*/  I2FP.F32.U32 R9, R9 ;  /* 0x0000000900097245 */ /* 0x000fca0000201000 */
[----:B------:R-:W-:-:S06]  /*0510*/  FFMA R19, R9, R0, 7.314590599882819788e-10 ;  /* 0x30490fdb09137423 */ /* 0x000fcc0000000000 */
[----:B0-----:R-:W-:Y:S05]  /*0520*/  @!P0 BRA `(.L_x_3) ;  /* 0x0000000000148947 */ /* 0x001fea0003800000 */
[----:B------:R-:W-:Y:S01]  /*0530*/  IMAD.MOV.U32 R0, RZ, RZ, R21 ;  /* 0x000000ffff007224 */ /* 0x000fe200078e0015 */
[----:B------:R-:W-:-:S07]  /*0540*/  MOV R24, 0x560 ;  /* 0x0000056000187802 */ /* 0x000fce0000000f00 */
[----:B-1---5:R-:W-:Y:S05]  /*0550*/  CALL.REL.NOINC `($__internal_0_$__cuda_sm20_sqrt_rn_f32_slowpath) ;  /* 0x00000008006c7944 */ /* 0x022fea0003c00000 */
[----:B------:R-:W-:Y:S01]  /*0560*/  MOV R20, R0 ;  /* 0x0000000000147202 */ /* 0x000fe20000000f00 */
[----:B------:R-:W-:Y:S06]  /*0570*/  BRA `(.L_x_4) ;  /* 0x0000000000107947 */ /* 0x000fec0003800000 */
.L_x_3:
[----:B-1----:R-:W-:Y:S01]  /*0580*/  FMUL.FTZ R20, R21, R22 ;  /* 0x0000001615147220 */ /* 0x002fe20000410000 */
[----:B------:R-:W-:-:S03]  /*0590*/  FMUL.FTZ R0, R22, 0.5 ;  /* 0x3f00000016007820 */ /* 0x000fc60000410000 */
[----:B------:R-:W-:-:S04]  /*05a0*/  FFMA R9, -R20, R20, R21 ;  /* 0x0000001414097223 */ /* 0x000fc80000000115 */
[----:B------:R-:W-:-:S07]  /*05b0*/  FFMA R20, R9, R0, R20 ;  /* 0x0000000009147223 */ /* 0x000fce0000000014 */
.L_x_4:
[----:B------:R-:W-:Y:S05]  /*05c0*/  BSYNC.RECONVERGENT B1 ;  /* 0x0000000000017941 */ /* 0x000fea0003800200 */
.L_x_2:
[----:B------:R-:W-:-:S06]  /*05d0*/  FMUL.RZ R9, R19, 0.15915493667125701904 ;  /* 0x3e22f98313097820 */ /* 0x000fcc000040c000 */
[----:B------:R-:W0:Y:S02]  /*05e0*/  MUFU.SIN R9, R9 ;  /* 0x0000000900097308 */ /* 0x000e240000000400 */
[----:B0-----:R-:W-:Y:S01]  /*05f0*/  FMUL R20, R9, R20 ;  /* 0x0000001409147220 */ /* 0x001fe20000400000 */
[----:B------:R-:W-:Y:S06]  /*0600*/  BRA `(.L_x_5) ;  /* 0x0000000000047947 */ /* 0x000fec0003800000 */
.L_x_1:
[----:B------:R0:W5:Y:S02]  /*0610*/  LDG.E R20, desc[UR6][R20.64+0x20] ;  /* 0x0000200614147981 */ /* 0x000164000c1e1900 */
.L_x_5:
[----:B--2---:R-:W-:Y:S05]  /*0620*/  BSYNC.RECONVERGENT B0 ;  /* 0x0000000000007941 */ /* 0x004fea0003800200 */
.L_x_0:
[----:B-----5:R-:W-:Y:S01]  /*0630*/  ISETP.NE.AND P0, PT, R17, 0x1, PT ;  /* 0x000000011100780c */ /* 0x020fe20003f05270 */
[----:B------:R-:W-:-:S12]  /*0640*/  BSSY.RECONVERGENT B0, `(.L_x_6) ;  /* 0x0000043000007945 */ /* 0x000fd80003800200 */
[----:B------:R-:W-:Y:S05]  /*0650*/  @!P0 BRA `(.L_x_7) ;  /* 0x0000000400048947 */ /* 0x000fea0003800000 */
[----:B------:R-:W-:Y:S01]  /*0660*/  SHF.R.U32.HI R0, RZ, 0x2, R7 ;  /* 0x00000002ff007819 */ /* 0x000fe20000011607 */
[----:B------:R-:W-:Y:S01]  /*0670*/  HFMA2 R9, -RZ, RZ, 0.1171875, 0 ;  /* 0x2f800000ff097431 */ /* 0x000fe200000001ff */
[----:B------:R-:W-:Y:S01]  /*0680*/  MOV R17, 0x3e055027 ;  /* 0x3e05502700117802 */ /* 0x000fe20000000f00 */
[----:B------:R-:W-:Y:S01]  /*0690*/  BSSY.RECONVERGENT B1, `(.L_x_8) ;  /* 0x000003a000017945 */ /* 0x000fe20003800200 */
[----:B------:R-:W-:Y:S02]  /*06a0*/  LOP3.LUT R0, R0, R7, RZ, 0x3c, !PT ;  /* 0x0000000700007212 */ /* 0x000fe400078e3cff */
[----:B------:R-:W-:-:S03]  /*06b0*/  SHF.L.U32 R7, R18, 0x4, RZ ;  /* 0x0000000412077819 */ /* 0x000fc600000006ff */
[----:B------:R-:W-:-:S05]  /*06c0*/  IMAD.SHL.U32 R8, R0, 0x2, RZ ;  /* 0x0000000200087824 */ /* 0x000fca00078e00ff */
[----:B------:R-:W-:-:S04]  /*06d0*/  LOP3.LUT R7, R18, R7, R8, 0x96, !PT ;  /* 0x0000000712077212 */ /* 0x000fc800078e9608 */
[----:B------:R-:W-:-:S04]  /*06e0*/  LOP3.LUT R7, R7, R0, RZ, 0x3c, !PT ;  /* 0x0000000007077212 */ /* 0x000fc800078e3cff */
[----:B------:R-:W-:-:S04]  /*06f0*/  IADD3 R0, PT, PT, R6, 0x587c5, R7 ;  /* 0x000587c506007810 */ /* 0x000fc80007ffe007 */
[----:B------:R-:W-:-:S05]  /*0700*/  I2FP.F32.U32 R0, R0 ;  /* 0x0000000000007245 */ /* 0x000fca0000201000 */
[----:B------:R-:W-:-:S05]  /*0710*/  FFMA R0, R0, R9, 1.1641532182693481445e-10 ;  /* 0x2f00000000007423 */ /* 0x000fca0000000009 */
[----:B------:R-:W-:-:S13]  /*0720*/  FSETP.GEU.AND P0, PT, R0, 1.175494350822287508e-38, PT ;  /* 0x008000000000780b */ /* 0x000fda0003f0e000 */
[----:B------:R-:W-:-:S05]  /*0730*/  @!P0 FMUL R0, R0, 8388608 ;  /* 0x4b00000000008820 */ /* 0x000fca0000400000 */
[----:B------:R-:W-:-:S04]  /*0740*/  IADD3 R8, PT, PT, R0, -0x3f2aaaab, RZ ;  /* 0xc0d5555500087810 */ /* 0x000fc80007ffe0ff */
[----:B------:R-:W-:-:S05]  /*0750*/  LOP3.LUT R9, R8, 0xff800000, RZ, 0xc0, !PT ;  /* 0xff80000008097812 */ /* 0x000fca00078ec0ff */
[----:B------:R-:W-:Y:S01]  /*0760*/  IMAD.IADD R8, R0, 0x1, -R9 ;  /* 0x0000000100087824 */ /* 0x000fe200078e0a09 */
[----:B------:R-:W-:-:S03]  /*0770*/  I2FP.F32.S32 R9, R9 ;  /* 0x0000000900097245 */ /* 0x000fc60000201400 */
[----:B------:R-:W-:Y:S01]  /*0780*/  FADD R16, R8, -1 ;  /* 0xbf80000008107421 */ /* 0x000fe20000000000 */
[----:B------:R-:W-:Y:S02]  /*0790*/  FSEL R8, RZ, -23, P0 ;  /* 0xc1b80000ff087808 */ /* 0x000fe40000000000 */
[----:B------:R-:W-:Y:S01]  /*07a0*/  ISETP.GT.U32.AND P0, PT, R0, 0x7f7fffff, PT ;  /* 0x7f7fffff0000780c */ /* 0x000fe20003f04070 */
[C---:B------:R-:W-:Y:S02]  /*07b0*/  FFMA R17, R16.reuse, -R17, 0.14084610342979431152 ;  /* 0x3e1039f610117423 */ /* 0x040fe40000000811 */
[----:B------:R-:W-:Y:S01]  /*07c0*/  FFMA R9, R9, 1.1920928955078125e-07, R8 ;  /* 0x3400000009097823 */ /* 0x000fe20000000008 */
[----:B------:R-:W-:Y:S01]  /*07d0*/  SHF.R.U32.HI R8, RZ, 0x2, R15 ;  /* 0x00000002ff087819 */ /* 0x000fe2000001160f */
[----:B------:R-:W-:-:S03]  /*07e0*/  FFMA R17, R16, R17, -0.12148627638816833496 ;  /* 0xbdf8cdcc10117423 */ /* 0x000fc60000000011 */
[----:B------:R-:W-:Y:S01]  /*07f0*/  LOP3.LUT R8, R8, R15, RZ, 0x3c, !PT ;  /* 0x0000000f08087212 */ /* 0x000fe200078e3cff */
[----:B------:R-:W-:-:S04]  /*0800*/  FFMA R17, R16, R17, 0.13980610668659210205 ;  /* 0x3e0f295510117423 */ /* 0x000fc80000000011 */
[----:B------:R-:W-:Y:S01]  /*0810*/  FFMA R17, R16, R17, -0.16684235632419586182 ;  /* 0xbe2ad8b910117423 */ /* 0x000fe20000000011 */
[----:B------:R-:W-:-:S03]  /*0820*/  IMAD.SHL.U32 R15, R8, 0x2, RZ ;  /* 0x00000002080f7824 */ /* 0x000fc600078e00ff */
[----:B------:R-:W-:-:S04]  /*0830*/  FFMA R17, R16, R17, 0.20012299716472625732 ;  /* 0x3e4ced0b10117423 */ /* 0x000fc80000000011 */
[----:B------:R-:W-:-:S04]  /*0840*/  FFMA R17, R16, R17, -0.24999669194221496582 ;  /* 0xbe7fff2210117423 */ /* 0x000fc80000000011 */
[----:B------:R-:W-:-:S04]  /*0850*/  FFMA R17, R16, R17, 0.33333182334899902344 ;  /* 0x3eaaaa7810117423 */ /* 0x000fc80000000011 */
[----:B------:R-:W-:-:S04]  /*0860*/  FFMA R17, R16, R17, -0.5 ;  /* 0xbf00000010117423 */ /* 0x000fc80000000011 */
[----:B------:R-:W-:-:S04]  /*0870*/  FMUL R17, R16, R17 ;  /* 0x0000001110117220 */ /* 0x000fc80000400000 */
[----:B------:R-:W-:Y:S01]  /*0880*/  FFMA R16, R16, R17, R16 ;  /* 0x0000001110107223 */ /* 0x000fe20000000010 */
[----:B------:R-:W-:-:S03]  /*0890*/  MOV R17, 0x7f800000 ;  /* 0x7f80000000117802 */ /* 0x000fc60000000f00 */
[----:B------:R-:W-:Y:S01]  /*08a0*/  FFMA R16, R9, 0.69314718246459960938, R16 ;  /* 0x3f31721809107823 */ /* 0x000fe20000000010 */
[----:B------:R-:W-:Y:S01]  /*08b0*/  SHF.L.U32 R9, R7, 0x4, RZ ;  /* 0x0000000407097819 */ /* 0x000fe200000006ff */
[C---:B------:R-:W-:Y:S01]  /*08c0*/  @P0 FFMA R16, R0.reuse, R17, +INF ;  /* 0x7f80000000100423 */ /* 0x040fe20000000011 */
[----:B------:R-:W-:Y:S02]  /*08d0*/  FSETP.NEU.AND P0, PT, R0, RZ, PT ;  /* 0x000000ff0000720b */ /* 0x000fe40003f0d000 */
[----:B------:R-:W-:Y:S01]  /*08e0*/  LOP3.LUT R8, R8, R15, R9, 0x96, !PT ;  /* 0x0000000f08087212 */ /* 0x000fe200078e9609 */
[----:B------:R-:W-:Y:S01]  /*08f0*/  FMUL R16, R16, -2 ;  /* 0xc000000010107820 */ /* 0x000fe20000400000 */
[----:B------:R-:W-:Y:S02]  /*0900*/  IMAD.MOV.U32 R15, RZ, RZ, 0x30c90fdb ;  /* 0x30c90fdbff0f7424 */ /* 0x000fe400078e00ff */
[----:B------:R-:W-:Y:S02]  /*0910*/  LOP3.LUT R7, R8, R7, RZ, 0x3c, !PT ;  /* 0x0000000708077212 */ /* 0x000fe400078e3cff */
[----:B------:R-:W-:-:S02]  /*0920*/  FSEL R9, R16, +INF , P0 ;  /* 0x7f80000010097808 */ /* 0x000fc40000000000 */
[----:B------:R-:W-:Y:S02]  /*0930*/  IADD3 R7, PT, PT, R6, 0xb0f8a, R7 ;  /* 0x000b0f8a06077810 */ /* 0x000fe40007ffe007 */
[----:B------:R-:W-:Y:S01]  /*0940*/  IADD3 R8, PT, PT, R9, -0xd000000, RZ ;  /* 0xf300000009087810 */ /* 0x000fe20007ffe0ff */
[----:B------:R1:W2:Y:S01]  /*0950*/  MUFU.RSQ R0, R9 ;  /* 0x0000000900007308 */ /* 0x0002a20000001400 */
[----:B------:R-:W-:Y:S02]  /*0960*/  I2FP.F32.U32 R6, R7 ;  /* 0x0000000700067245 */ /* 0x000fe40000201000 */
[----:B------:R-:W-:-:S03]  /*0970*/  ISETP.GT.U32.AND P0, PT, R8, 0x727fffff, PT ;  /* 0x727fffff0800780c */ /* 0x000fc60003f04070 */
[----:B------:R-:W-:-:S10]  /*0980*/  FFMA R6, R6, R15, 7.314590599882819788e-10 ;  /* 0x30490fdb06067423 */ /* 0x000fd4000000000f */
[----:B-1----:R-:W-:Y:S05]  /*0990*/  @!P0 BRA `(.L_x_9) ;  /* 0x0000000000148947 */ /* 0x002fea0003800000 */
[----:B--2---:R-:W-:Y:S02]  /*09a0*/  MOV R0, R9 ;  /* 0x0000000900007202 */ /* 0x004fe40000000f00 */
[----:B------:R-:W-:-:S07]  /*09b0*/  MOV R24, 0x9d0 ;  /* 0x000009d000187802 */ /* 0x000fce0000000f00 */
[----:B0-----:R-:W-:Y:S05]  /*09c0*/  CALL.REL.NOINC `($__internal_0_$__cuda_sm20_sqrt_rn_f32_slowpath) ;  /* 0x0000000400507944 */ /* 0x001fea0003c00000 */
[----:B------:R-:W-:Y:S01]  /*09d0*/  MOV R16, R0 ;  /* 0x0000000000107202 */ /* 0x000fe20000000f00 */
[----:B------:R-:W-:Y:S06]  /*09e0*/  BRA `(.L_x_10) ;  /* 0x0000000000107947 */ /* 0x000fec0003800000 */
.L_x_9:
[----:B--2---:R-:W-:Y:S01]  /*09f0*/  FMUL.FTZ R16, R9, R0 ;  /* 0x0000000009107220 */ /* 0x004fe20000410000 */
[----:B------:R-:W-:-:S03]  /*0a00*/  FMUL.FTZ R0, R0, 0.5 ;  /* 0x3f00000000007820 */ /* 0x000fc60000410000 */
[----:B------:R-:W-:-:S04]  /*0a10*/  FFMA R7, -R16, R16, R9 ;  /* 0x0000001010077223 */ /* 0x000fc80000000109 */
[----:B------:R-:W-:-:S07]  /*0a20*/  FFMA R16, R7, R0, R16 ;  /* 0x0000000007107223 */ /* 0x000fce0000000010 */
.L_x_10:
[----:B------:R-:W-:Y:S05]  /*0a30*/  BSYNC.RECONVERGENT B1 ;  /* 0x0000000000017941 */ /* 0x000fea0003800200 */
.L_x_8:
[----:B------:R-:W-:-:S04]  /*0a40*/  FMUL.RZ R6, R6, 0.15915493667125701904 ;  /* 0x3e22f98306067820 */ /* 0x000fc8000040c000 */
[----:B------:R-:W1:Y:S02]  /*0a50*/  MUFU.SIN R7, R6 ;  /* 0x0000000600077308 */ /* 0x000e640000000400 */
[----:B-1----:R-:W-:-:S07]  /*0a60*/  FMUL R16, R7, R16 ;  /* 0x0000001007107220 */ /* 0x002fce0000400000 */
.L_x_7:
[----:B------:R-:W-:Y:S05]  /*0a70*/  BSYNC.RECONVERGENT B0 ;  /* 0x0000000000007941 */ /* 0x000fea0003800200 */
.L_x_6:
[----:B------:R-:W-:Y:S01]  /*0a80*/  VIADD R0, R12, 0xf3000000 ;  /* 0xf30000000c007836 */ /* 0x000fe20000000000 */
[----:B------:R1:W2:Y:S01]  /*0a90*/  MUFU.RSQ R9, R12 ;  /* 0x0000000c00097308 */ /* 0x0002a20000001400 */
[----:B------:R-:W-:Y:S03]  /*0aa0*/  BSSY.RECONVERGENT B0, `(.L_x_11) ;  /* 0x000000d000007945 */ /* 0x000fe60003800200 */
[----:B------:R-:W-:-:S13]  /*0ab0*/  ISETP.GT.U32.AND P0, PT, R0, 0x727fffff, PT ;  /* 0x727fffff0000780c */ /* 0x000fda0003f04070 */
[----:B-12---:R-:W-:Y:S05]  /*0ac0*/  @!P0 BRA `(.L_x_12) ;  /* 0x0000000000188947 */ /* 0x006fea0003800000 */
[----:B------:R-:W-:Y:S01]  /*0ad0*/  BSSY.RECONVERGENT B1, `(.L_x_13) ;  /* 0x0000004000017945 */ /* 0x000fe20003800200 */
[----:B------:R-:W-:Y:S02]  /*0ae0*/  MOV R0, R12 ;  /* 0x0000000c00007202 */ /* 0x000fe40000000f00 */
[----:B------:R-:W-:-:S07]  /*0af0*/  MOV R24, 0xb10 ;  /* 0x00000b1000187802 */ /* 0x000fce0000000f00 */
[----:B0-----:R-:W-:Y:S05]  /*0b00*/  CALL.REL.NOINC `($__internal_0_$__cuda_sm20_sqrt_rn_f32_slowpath) ;  /* 0x0000000400007944 */ /* 0x001fea0003c00000 */
[----:B------:R-:W-:Y:S05]  /*0b10*/  BSYNC.RECONVERGENT B1 ;  /* 0x0000000000017941 */ /* 0x000fea0003800200 */
.L_x_13:
[----:B------:R-:W-:Y:S05]  /*0b20*/  BRA `(.L_x_14) ;  /* 0x0000000000107947 */ /* 0x000fea0003800000 */
.L_x_12:
[C---:B------:R-:W-:Y:S01]  /*0b30*/  FMUL.FTZ R7, R9.reuse, R12 ;  /* 0x0000000c09077220 */ /* 0x040fe20000410000 */
[----:B------:R-:W-:-:S03]  /*0b40*/  FMUL.FTZ R6, R9, 0.5 ;  /* 0x3f00000009067820 */ /* 0x000fc60000410000 */
[----:B------:R-:W-:-:S04]  /*0b50*/  FFMA R0, -R7, R7, R12 ;  /* 0x0000000707007223 */ /* 0x000fc8000000010c */
[----:B------:R-:W-:-:S07]  /*0b60*/  FFMA R0, R0, R6, R7 ;  /* 0x0000000600007223 */ /* 0x000fce0000000007 */
.L_x_14:
[----:B------:R-:W-:Y:S05]  /*0b70*/  BSYNC.RECONVERGENT B0 ;  /* 0x0000000000007941 */ /* 0x000fea0003800200 */
.L_x_11:
[----:B------:R-:W-:Y:S01]  /*0b80*/  FADD R6, -R12, UR13 ;  /* 0x0000000d0c067e21 */ /* 0x000fe20008000100 */
[----:B------:R-:W-:Y:S01]  /*0b90*/  UIADD3 UR4, UPT, UPT, UR4, 0x1, URZ ;  /* 0x0000000104047890 */ /* 0x000fe2000fffe0ff */
[----:B------:R-:W-:Y:S01]  /*0ba0*/  FMUL R7, R16, UR8 ;  /* 0x0000000810077c20 */ /* 0x000fe20008400000 */
[----:B------:R-:W-:Y:S01]  /*0bb0*/  IADD3 R13, PT, PT, R13, UR5, RZ ;  /* 0x000000050d0d7c10 */ /* 0x000fe2000fffe0ff */
[----:B------:R-:W-:Y:S01]  /*0bc0*/  FMUL R6, R6, UR12 ;  /* 0x0000000c06067c20 */ /* 0x000fe20008400000 */
[----:B------:R-:W-:Y:S01]  /*0bd0*/  UISETP.NE.AND UP0, UPT, UR4, 0x3e8, UPT ;  /* 0x000003e80400788c */ /* 0x000fe2000bf05270 */
[----:B------:R-:W-:Y:S02]  /*0be0*/  FFMA R7, R20, UR9, R7 ;  /* 0x0000000914077c23 */ /* 0x000fe40008000007 */
[----:B------:R-:W-:Y:S01]  /*0bf0*/  FMUL R9, R6, UR15 ;  /* 0x0000000f06097c20 */ /* 0x000fe20008400000 */
[C---:B------:R-:W-:Y:S01]  /*0c00*/  FMUL R6, R0.reuse, UR14 ;  /* 0x0000000e00067c20 */ /* 0x040fe20008400000 */
[----:B------:R-:W-:-:S02]  /*0c10*/  FMUL R0, R0, R11 ;  /* 0x0000000b00007220 */ /* 0x000fc40000400000 */
[----:B------:R-:W-:Y:S01]  /*0c20*/  FFMA R9, R9, UR15, R12 ;  /* 0x0000000f09097c23 */ /* 0x000fe2000800000c */
[----:B------:R-:W-:Y:S01]  /*0c30*/  FMUL R6, R6, UR15 ;  /* 0x0000000f06067c20 */ /* 0x000fe20008400000 */
[----:B------:R-:W-:-:S03]  /*0c40*/  FMUL R0, R0, UR15 ;  /* 0x0000000f00007c20 */ /* 0x000fc60008400000 */
[----:B------:R-:W-:Y:S01]  /*0c50*/  FFMA R6, R6, R20, R9 ;  /* 0x0000001406067223 */ /* 0x000fe20000000009 */
[----:B------:R-:W-:-:S03]  /*0c60*/  FFMA R11, R0, R7, R11 ;  /* 0x00000007000b7223 */ /* 0x000fc6000000000b */
[----:B------:R-:W-:Y:S01]  /*0c70*/  FADD R12, |R6|, -RZ ;  /* 0x800000ff060c7221 */ /* 0x000fe20000000200 */
[----:B------:R-:W-:Y:S06]  /*0c80*/  BRA.U UP0, `(.L_x_15) ;  /* 0xfffffff500207547 */ /* 0x000fec000b83ffff */
[----:B------:R-:W1:Y:S01]  /*0c90*/  F2F.F64.F32 R2, R11 ;  /* 0x0000000b00027310 */ /* 0x000e620000201800 */
[----:B------:R-:W2:Y:S01]  /*0ca0*/  S2UR UR5, SR_CgaCtaId ;  /* 0x00000000000579c3 */ /* 0x000ea20000008800 */
[----:B------:R-:W-:Y:S01]  /*0cb0*/  MOV R0, RZ ;  /* 0x000000ff00007202 */ /* 0x000fe20000000f00 */
[----:B------:R-:W-:Y:S01]  /*0cc0*/  UMOV UR4, 0x400 ;  /* 0x0000040000047882 */ /* 0x000fe20000000000 */
[----:B-1----:R-:W-:-:S08]  /*0cd0*/  DADD R2, R2, -1 ;  /* 0xbff0000002027429 */ /* 0x002fd00000000000 */
[----:B------:R-:W-:Y:S02]  /*0ce0*/  DSETP.MAX.AND P0, P1, RZ, R2, PT ;  /* 0x00000002ff00722a */ /* 0x000fe4000390f000 */
[----:B------:R-:W-:Y:S01]  /*0cf0*/  MOV R5, R2 ;  /* 0x0000000200057202 */ /* 0x000fe20000000f00 */
[----:B------:R-:W-:Y:S02]  /*0d00*/  HFMA2 R2, -RZ, RZ, 0, 0 ;  /* 0x00000000ff027431 */ /* 0x000fe400000001ff */
[----:B------:R-:W-:Y:S01]  /*0d10*/  IMAD.MOV.U32 R7, RZ, RZ, R3 ;  /* 0x000000ffff077224 */ /* 0x000fe200078e0003 */
[----:B--2---:R-:W-:-:S04]  /*0d20*/  ULEA UR4, UR5, UR4, 0x18 ;  /* 0x0000000405047291 */ /* 0x004fc8000f8ec0ff */
[----:B------:R-:W-:Y:S02]  /*0d30*/  FSEL R9, R0, R7, P0 ;  /* 0x0000000700097208 */ /* 0x000fe40000000000 */
[----:B------:R-:W-:Y:S02]  /*0d40*/  SEL R2, R2, R5, P0 ;  /* 0x0000000502027207 */ /* 0x000fe40000000000 */
[----:B------:R-:W-:Y:S02]  /*0d50*/  @P1 LOP3.LUT R9, R7, 0x80000, RZ, 0xfc, !PT ;  /* 0x0008000007091812 */ /* 0x000fe400078efcff */
[----:B------:R-:W-:Y:S02]  /*0d60*/  ISETP.GE.U32.AND P1, PT, R14, 0x2, PT ;  /* 0x000000020e00780c */ /* 0x000fe40003f26070 */
[----:B------:R-:W-:Y:S02]  /*0d70*/  MOV R3, R9 ;  /* 0x0000000900037202 */ /* 0x000fe40000000f00 */
[----:B------:R-:W-:-:S02]  /*0d80*/  LEA R5, R10, UR4, 0x2 ;  /* 0x000000040a057c11 */ /* 0x000fc4000f8e10ff */
[----:B------:R-:W1:Y:S01]  /*0d90*/  F2F.F32.F64 R2, R2 ;  /* 0x0000000200027310 */ /* 0x000e620000301000 */
[----:B------:R-:W-:Y:S02]  /*0da0*/  ISETP.NE.AND P0, PT, R10, RZ, PT ;  /* 0x000000ff0a00720c */ /* 0x000fe40003f05270 */
[----:B-1----:R1:W-:Y:S01]  /*0db0*/  STS [R5], R2 ;  /* 0x0000000205007388 */ /* 0x0023e20000000800 */
[----:B------:R-:W-:Y:S06]  /*0dc0*/  BAR.SYNC.DEFER_BLOCKING 0x0 ;  /* 0x0000000000007b1d */ /* 0x000fec0000010000 */
[----:B------:R-:W-:Y:S05]  /*0dd0*/  @!P1 BRA `(.L_x_16) ;  /* 0x00000000002c9947 */ /* 0x000fea0003800000 */
.L_x_17:
[----:B------:R-:W-:-:S04]  /*0de0*/  SHF.R.U32.HI R4, RZ, 0x1, R14 ;  /* 0x00000001ff047819 */ /* 0x000fc8000001160e */
[----:B------:R-:W-:-:S13]  /*0df0*/  ISETP.GE.U32.AND P1, PT, R10, R4, PT ;  /* 0x000000040a00720c */ /* 0x000fda0003f26070 */
[----:B------:R-:W-:Y:S01]  /*0e00*/  @!P1 IMAD R0, R4, 0x4, R5 ;  /* 0x0000000404009824 */ /* 0x000fe200078e0205 */
[----:B------:R-:W-:Y:S05]  /*0e10*/  @!P1 LDS R3, [R5] ;  /* 0x0000000005039984 */ /* 0x000fea0000000800 */
[----:B------:R-:W1:Y:S02]  /*0e20*/  @!P1 LDS R0, [R0] ;  /* 0x0000000000009984 */ /* 0x000e640000000800 */
[----:B-1----:R-:W-:-:S05]  /*0e30*/  @!P1 FADD R2, R0, R3 ;  /* 0x0000000300029221 */ /* 0x002fca0000000000 */
[----:B------:R2:W-:Y:S01]  /*0e40*/  @!P1 STS [R5], R2 ;  /* 0x0000000205009388 */ /* 0x0005e20000000800 */
[----:B------:R-:W-:Y:S01]  /*0e50*/  BAR.SYNC.DEFER_BLOCKING 0x0 ;  /* 0x0000000000007b1d */ /* 0x000fe20000010000 */
[----:B------:R-:W-:Y:S02]  /*0e60*/  ISETP.GT.U32.AND P1, PT, R14, 0x3, PT ;  /* 0x000000030e00780c */ /* 0x000fe40003f24070 */
[----:B------:R-:W-:-:S11]  /*0e70*/  MOV R14, R4 ;  /* 0x00000004000e7202 */ /* 0x000fd60000000f00 */
[----:B--2---:R-:W-:Y:S05]  /*0e80*/  @P1 BRA `(.L_x_17) ;  /* 0xfffffffc00d41947 */ /* 0x004fea000383ffff */
.L_x_16:
[----:B------:R-:W-:Y:S05]  /*0e90*/  @P0 EXIT ;  /* 0x000000000000094d */ /* 0x000fea0003800000 */
[----:B------:R-:W2:Y:S01]  /*0ea0*/  S2UR UR5, SR_CgaCtaId ;  /* 0x00000000000579c3 */ /* 0x000ea20000008800 */
[----:B------:R-:W-:-:S07]  /*0eb0*/  UMOV UR4, 0x400 ;  /* 0x0000040000047882 */ /* 0x000fce0000000000 */
[----:B-1----:R-:W1:Y:S01]  /*0ec0*/  LDC.64 R2, c[0x0][0x398] ;  /* 0x0000e600ff027b82 */ /* 0x002e620000000a00 */
[----:B--2---:R-:W-:-:S09]  /*0ed0*/  ULEA UR4, UR5, UR4, 0x18 ;  /* 0x0000000405047291 */ /* 0x004fd2000f8ec0ff */
[----:B------:R-:W1:Y:S04]  /*0ee0*/  LDS R5, [UR4] ;  /* 0x00000004ff057984 */ /* 0x000e680008000800 */
[----:B-1----:R-:W-:Y:S01]  /*0ef0*/  REDG.E.ADD.F32.FTZ.RN.STRONG.GPU desc[UR6][R2.64], R5 ;  /* 0x00000005020079a6 */ /* 0x002fe2000c12f306 */
[----:B------:R-:W-:Y:S05]  /*0f00*/  EXIT ;  /* 0x000000000000794d */ /* 0x000fea0003800000 */
        .weak           $__internal_0_$__cuda_sm20_sqrt_rn_f32_slowpath
        .type           $__internal_0_$__cuda_sm20_sqrt_rn_f32_slowpath,@function
        .size           $__internal_0_$__cuda_sm20_sqrt_rn_f32_slowpath,(.L_x_54 - $__internal_0_$__cuda_sm20_sqrt_rn_f32_slowpath)
$__internal_0_$__cuda_sm20_sqrt_rn_f32_slowpath:
[----:B------:R-:W-:-:S13]  /*0f10*/  LOP3.LUT P0, RZ, R0, 0x7fffffff, RZ, 0xc0, !PT ;  /* 0x7fffffff00ff7812 */ /* 0x000fda000780c0ff */
[----:B------:R-:W-:Y:S01]  /*0f20*/  @!P0 MOV R8, R0 ;  /* 0x0000000000088202 */ /* 0x000fe20000000f00 */
[----:B------:R-:W-:Y:S06]  /*0f30*/  @!P0 BRA `(.L_x_18) ;  /* 0x0000000000408947 */ /* 0x000fec0003800000 */
[----:B------:R-:W-:-:S13]  /*0f40*/  FSETP.GEU.FTZ.AND P0, PT, R0, RZ, PT ;  /* 0x000000ff0000720b */ /* 0x000fda0003f1e000 */
[----:B------:R-:W-:Y:S01]  /*0f50*/  @!P0 MOV R8, 0x7fffffff ;  /* 0x7fffffff00088802 */ /* 0x000fe20000000f00 */
[----:B------:R-:W-:Y:S06]  /*0f60*/  @!P0 BRA `(.L_x_18) ;  /* 0x0000000000348947 */ /* 0x000fec0003800000 */
[----:B------:R-:W-:-:S13]  /*0f70*/  FSETP.GTU.FTZ.AND P0, PT, |R0|, +INF , PT ;  /* 0x7f8000000000780b */ /* 0x000fda0003f1c200 */
[----:B------:R-:W-:Y:S01]  /*0f80*/  @P0 FADD.FTZ R8, R0, 1 ;  /* 0x3f80000000080421 */ /* 0x000fe20000010000 */
[----:B------:R-:W-:Y:S06]  /*0f90*/  @P0 BRA `(.L_x_18) ;  /* 0x0000000000280947 */ /* 0x000fec0003800000 */
[----:B------:R-:W-:-:S13]  /*0fa0*/  FSETP.NEU.FTZ.AND P0, PT, |R0|, +INF , PT ;  /* 0x7f8000000000780b */ /* 0x000fda0003f1d200 */
[----:B------:R-:W-:-:S04]  /*0fb0*/  @P0 FFMA R9, R0, 1.84467440737095516160e+19, RZ ;  /* 0x5f80000000090823 */ /* 0x000fc800000000ff */
[----:B------:R-:W0:Y:S02]  /*0fc0*/  @P0 MUFU.RSQ R8, R9 ;  /* 0x0000000900080308 */ /* 0x000e240000001400 */
[----:B0-----:R-:W-:Y:S01]  /*0fd0*/  @P0 FMUL.FTZ R22, R9, R8 ;  /* 0x0000000809160220 */ /* 0x001fe20000410000 */
[----:B------:R-:W-:Y:S01]  /*0fe0*/  @P0 FMUL.FTZ R23, R8, 0.5 ;  /* 0x3f00000008170820 */ /* 0x000fe20000410000 */
[----:B------:R-:W-:Y:S02]  /*0ff0*/  @!P0 IMAD.MOV.U32 R8, RZ, RZ, R0 ;  /* 0x000000ffff088224 */ /* 0x000fe400078e0000 */
[----:B------:R-:W-:-:S04]  /*1000*/  @P0 FADD.FTZ R21, -R22, -RZ ;  /* 0x800000ff16150221 */ /* 0x000fc80000010100 */
[----:B------:R-:W-:-:S04]  /*1010*/  @P0 FFMA R21, R22, R21, R9 ;  /* 0x0000001516150223 */ /* 0x000fc80000000009 */
[----:B------:R-:W-:-:S04]  /*1020*/  @P0 FFMA R21, R21, R23, R22 ;  /* 0x0000001715150223 */ /* 0x000fc80000000016 */
[----:B------:R-:W-:-:S07]  /*1030*/  @P0 FMUL.FTZ R8, R21, 2.3283064365386962891e-10 ;  /* 0x2f80000015080820 */ /* 0x000fce0000410000 */
.L_x_18:
[----:B------:R-:W-:Y:S01]  /*1040*/  HFMA2 R9, -RZ, RZ, 0, 0 ;  /* 0x00000000ff097431 */ /* 0x000fe200000001ff */
[----:B------:R-:W-:Y:S02]  /*1050*/  MOV R0, R8 ;  /* 0x0000000800007202 */ /* 0x000fe40000000f00 */
[----:B------:R-:W-:-:S04]  /*1060*/  MOV R8, R24 ;  /* 0x0000001800087202 */ /* 0x000fc80000000f00 */
[----:B------:R-:W-:Y:S05]  /*1070*/  RET.REL.NODEC R8 `(_Z5EulerP17curandStateXORWOWS0_fPffffff) ;  /* 0xffffffec08e07950 */ /* 0x000fea0003c3ffff */
.L_x_19:
[----:B------:R-:W-:-:S00]  /*1080*/  BRA `(.L_x_19) ;  /* 0xfffffffc00fc7947 */ /* 0x000fc0000383ffff */
[----:B------:R-:W-:-:S00]  /*1090*/  NOP ;  /* 0x0000000000007918 */ /* 0x000fc00000000000 */
        /* <DEDUP_REMOVED lines=14> */
.L_x_54:


//--------------------- .text._Z9testGammaP17curandStateXORWOWfPf --------------------------
	.section	.text._Z9testGammaP17curandStateXORWOWfPf,"ax",@progbits
	.align	128
        .global         _Z9testGammaP17curandStateXORWOWfPf
        .type           _Z9testGammaP17curandStateXORWOWfPf,@function
        .size           _Z9testGammaP17curandStateXORWOWfPf,(.L_x_56 - _Z9testGammaP17curandStateXORWOWfPf)
        .other          _Z9testGammaP17curandStateXORWOWfPf,@"STO_CUDA_ENTRY STV_DEFAULT"
_Z9testGammaP17curandStateXORWOWfPf:
.text._Z9testGammaP17curandStateXORWOWfPf:
[----:B------:R-:W-:Y:S08]  /*0000*/  LDC R1, c[0x0][0x37c] ;  /* 0x0000df00ff017b82 */ /* 0x000ff00000000800 */
[----:B------:R-:W0:Y:S01]  /*0010*/  LDC R4, c[0x0][0x388] ;  /* 0x0000e200ff047b82 */ /* 0x000e220000000800 */
[----:B------:R-:W1:Y:S01]  /*0020*/  S2R R5, SR_CTAID.X ;  /* 0x0000000000057919 */ /* 0x000e620000002500 */
[----:B------:R-:W2:Y:S01]  /*0030*/  LDCU UR4, c[0x0][0x360] ;  /* 0x00006c00ff0477ac */ /* 0x000ea20008000800 */
[----:B------:R-:W3:Y:S01]  /*0040*/  LDCU UR5, c[0x0][0x370] ;  /* 0x00006e00ff0577ac */ /* 0x000ee20008000800 */
[----:B0-----:R-:W-:-:S04]  /*0050*/  FADD R4, R4, -0.3333333432674407959 ;  /* 0xbeaaaaab04047421 */ /* 0x001fc80000000000 */
[----:B------:R-:W-:-:S04]  /*0060*/  FMUL R9, R4, 9 ;  /* 0x4110000004097820 */ /* 0x000fc80000400000 */
[----:B------:R0:W4:Y:S01]  /*0070*/  MUFU.RSQ R0, R9 ;  /* 0x0000000900007308 */ /* 0x0001220000001400 */
[----:B------:R-:W-:-:S04]  /*0080*/  IADD3 R2, PT, PT, R9, -0xd000000, RZ ;  /* 0xf300000009027810 */ /* 0x000fc80007ffe0ff */
[----:B------:R-:W-:-:S13]  /*0090*/  ISETP.GT.U32.AND P0, PT, R2, 0x727fffff, PT ;  /* 0x727fffff0200780c */ /* 0x000fda0003f04070 */
[----:B01234-:R-:W-:Y:S05]  /*00a0*/  @!P0 BRA `(.L_x_20) ;  /* 0x0000000000188947 */ /* 0x01ffea0003800000 */
[----:B------:R-:W-:Y:S01]  /*00b0*/  BSSY.RECONVERGENT B0, `(.L_x_21) ;  /* 0x0000003000007945 */ /* 0x000fe20003800200 */
[----:B------:R-:W-:-:S07]  /*00c0*/  MOV R19, 0xe0 ;  /* 0x000000e000137802 */ /* 0x000fce0000000f00 */
[----:B------:R-:W-:Y:S05]  /*00d0*/  CALL.REL.NOINC `($__internal_2_$__cuda_sm20_sqrt_rn_f32_slowpath) ;  /* 0x0000001000547944 */ /* 0x000fea0003c00000 */
[----:B------:R-:W-:Y:S05]  /*00e0*/  BSYNC.RECONVERGENT B0 ;  /* 0x0000000000007941 */ /* 0x000fea0003800200 */
.L_x_21:
[----:B------:R-:W-:Y:S01]  /*00f0*/  IMAD.MOV.U32 R2, RZ, RZ, R26 ;  /* 0x000000ffff027224 */ /* 0x000fe200078e001a */
[----:B------:R-:W-:Y:S06]  /*0100*/  BRA `(.L_x_22) ;  /* 0x0000000000107947 */ /* 0x000fec0003800000 */
.L_x_20:
[----:B------:R-:W-:Y:S01]  /*0110*/  FMUL.FTZ R2, R9, R0 ;  /* 0x0000000009027220 */ /* 0x000fe20000410000 */
[----:B------:R-:W-:-:S03]  /*0120*/  FMUL.FTZ R0, R0, 0.5 ;  /* 0x3f00000000007820 */ /* 0x000fc60000410000 */
[----:B------:R-:W-:-:S04]  /*0130*/  FFMA R9, -R2, R2, R9 ;  /* 0x0000000202097223 */ /* 0x000fc80000000109 */
[----:B------:R-:W-:-:S07]  /*0140*/  FFMA R2, R9, R0, R2 ;  /* 0x0000000009027223 */ /* 0x000fce0000000002 */
.L_x_22:
[----:B------:R-:W-:Y:S01]  /*0150*/  IADD3 R0, PT, PT, R2, 0x1800000, RZ ;  /* 0x0180000002007810 */ /* 0x000fe20007ffe0ff */
[----:B------:R-:W-:Y:S03]  /*0160*/  BSSY.RECONVERGENT B0, `(.L_x_23) ;  /* 0x000000b000007945 */ /* 0x000fe60003800200 */
[----:B------:R-:W-:-:S04]  /*0170*/  LOP3.LUT R0, R0, 0x7f800000, RZ, 0xc0, !PT ;  /* 0x7f80000000007812 */ /* 0x000fc800078ec0ff */
[----:B------:R-:W-:-:S13]  /*0180*/  ISETP.GT.U32.AND P0, PT, R0, 0x1ffffff, PT ;  /* 0x01ffffff0000780c */ /* 0x000fda0003f04070 */
[----:B------:R-:W-:Y:S05]  /*0190*/  @P0 BRA `(.L_x_24) ;  /* 0x00000000000c0947 */ /* 0x000fea0003800000 */
[----:B------:R-:W-:-:S07]  /*01a0*/  MOV R6, 0x1c0 ;  /* 0x000001c000067802 */ /* 0x000fce0000000f00 */
[----:B------:R-:W-:Y:S05]  /*01b0*/  CALL.REL.NOINC `($__internal_1_$__cuda_sm20_rcp_rn_f32_slowpath) ;  /* 0x0000000c004c7944 */ /* 0x000fea0003c00000 */
[----:B------:R-:W-:Y:S05]  /*01c0*/  BRA `(.L_x_25) ;  /* 0x0000000000107947 */ /* 0x000fea0003800000 */
.L_x_24:
[----:B------:R-:W0:Y:S02]  /*01d0*/  MUFU.RCP R3, R2 ;  /* 0x0000000200037308 */ /* 0x000e240000001000 */
[----:B0-----:R-:W-:-:S04]  /*01e0*/  FFMA R0, R3, R2, -1 ;  /* 0xbf80000003007423 */ /* 0x001fc80000000002 */
[----:B------:R-:W-:-:S04]  /*01f0*/  FADD.FTZ R0, -R0, -RZ ;  /* 0x800000ff00007221 */ /* 0x000fc80000010100 */
[----:B------:R-:W-:-:S07]  /*0200*/  FFMA R3, R3, R0, R3 ;  /* 0x0000000003037223 */ /* 0x000fce0000000003 */
.L_x_25:
[----:B------:R-:W-:Y:S05]  /*0210*/  BSYNC.RECONVERGENT B0 ;  /* 0x0000000000007941 */ /* 0x000fea0003800200 */
.L_x_23:
[----:B------:R-:W0:Y:S01]  /*0220*/  S2R R2, SR_TID.X ;  /* 0x0000000000027919 */ /* 0x000e220000002100 */
[----:B------:R-:W-:Y:S01]  /*0230*/  IMAD.MOV.U32 R0, RZ, RZ, RZ ;  /* 0x000000ffff007224 */ /* 0x000fe200078e00ff */
[----:B------:R-:W1:Y:S06]  /*0240*/  LDCU.64 UR6, c[0x0][0x358] ;  /* 0x00006b00ff0677ac */ /* 0x000e6c0008000a00 */
.L_x_37:
[----:B01-3--:R-:W2:Y:S01]  /*0250*/  LDC.64 R6, c[0x0][0x380] ;  /* 0x0000e000ff067b82 */ /* 0x00bea20000000a00 */
[----:B------:R-:W-:-:S04]  /*0260*/  IMAD R9, R0, UR5, R5 ;  /* 0x0000000500097c24 */ /* 0x000fc8000f8e0205 */
[----:B0-----:R-:W-:-:S04]  /*0270*/  IMAD R24, R9, UR4, R2 ;  /* 0x0000000409187c24 */ /* 0x001fc8000f8e0202 */
[----:B--2---:R-:W-:-:S05]  /*0280*/  IMAD.WIDE.U32 R6, R24, 0x30, R6 ;  /* 0x0000003018067825 */ /* 0x004fca00078e0006 */
[----:B-1----:R0:W5:Y:S04]  /*0290*/  LDG.E R20, desc[UR6][R6.64+0x18] ;  /* 0x0000180606147981 */ /* 0x002168000c1e1900 */
[----:B------:R0:W5:Y:S04]  /*02a0*/  LDG.E.64 R8, desc[UR6][R6.64] ;  /* 0x0000000606087981 */ /* 0x000168000c1e1b00 */
[----:B------:R0:W5:Y:S04]  /*02b0*/  LDG.E.64 R10, desc[UR6][R6.64+0x8] ;  /* 0x00000806060a7981 */ /* 0x000168000c1e1b00 */
[----:B------:R0:W5:Y:S01]  /*02c0*/  LDG.E.64 R12, desc[UR6][R6.64+0x10] ;  /* 0x00001006060c7981 */ /* 0x000162000c1e1b00 */
[----:B------:R-:W-:Y:S01]  /*02d0*/  BSSY.RECONVERGENT B0, `(.L_x_26) ;  /* 0x00000b3000007945 */ /* 0x000fe20003800200 */
.L_x_36:
[----:B------:R-:W-:Y:S01]  /*02e0*/  BSSY.RECONVERGENT B1, `(.L_x_27) ;  /* 0x000005d000017945 */ /* 0x000fe20003800200 */
[----:B-1---5:R-:W-:-:S07]  /*02f0*/  MOV R25, R10 ;  /* 0x0000000a00197202 */ /* 0x022fce0000000f00 */
.L_x_34:
[----:B------:R-:W-:Y:S01]  /*0300*/  ISETP.NE.AND P0, PT, R20, 0x1, PT ;  /* 0x000000011400780c */ /* 0x000fe20003f05270 */
[----:B------:R-:W-:-:S12]  /*0310*/  BSSY.RECONVERGENT B2, `(.L_x_28) ;  /* 0x0000056000027945 */ /* 0x000fd80003800200 */
[----:B-12---:R-:W-:Y:S05]  /*0320*/  @!P0 BRA `(.L_x_29) ;  /* 0x0000000400388947 */ /* 0x006fea0003800000 */
[----:B------:R-:W-:Y:S01]  /*0330*/  SHF.R.U32.HI R10, RZ, 0x2, R9 ;  /* 0x00000002ff0a7819 */ /* 0x000fe20000011609 */
[----:B------:R-:W-:Y:S01]  /*0340*/  BSSY.RECONVERGENT B3, `(.L_x_30) ;  /* 0x000003c000037945 */ /* 0x000fe20003800200 */
[----:B------:R-:W-:Y:S02]  /*0350*/  MOV R15, 0x3e055027 ;  /* 0x3e055027000f7802 */ /* 0x000fe40000000f00 */
[----:B------:R-:W-:Y:S01]  /*0360*/  LOP3.LUT R10, R10, R9, RZ, 0x3c, !PT ;  /* 0x000000090a0a7212 */ /* 0x000fe200078e3cff */
[----:B------:R-:W-:-:S03]  /*0370*/  IMAD.SHL.U32 R9, R13, 0x10, RZ ;  /* 0x000000100d097824 */ /* 0x000fc600078e00ff */
[----:B------:R-:W-:-:S04]  /*0380*/  SHF.L.U32 R14, R10, 0x1, RZ ;  /* 0x000000010a0e7819 */ /* 0x000fc800000006ff */
[----:B------:R-:W-:Y:S01]  /*0390*/  LOP3.LUT R14, R10, R14, R9, 0x96, !PT ;  /* 0x0000000e0a0e7212 */ /* 0x000fe200078e9609 */
[----:B------:R-:W-:-:S03]  /*03a0*/  HFMA2 R10, -RZ, RZ, 0.1171875, 0 ;  /* 0x2f800000ff0a7431 */ /* 0x000fc600000001ff */
[----:B------:R-:W-:-:S04]  /*03b0*/  LOP3.LUT R21, R14, R13, RZ, 0x3c, !PT ;  /* 0x0000000d0e157212 */ /* 0x000fc800078e3cff */
[C---:B------:R-:W-:Y:S01]  /*03c0*/  IADD3 R9, PT, PT, R8.reuse, 0x587c5, R21 ;  /* 0x000587c508097810 */ /* 0x040fe20007ffe015 */
[----:B------:R-:W-:-:S03]  /*03d0*/  VIADD R8, R8, 0xb0f8a ;  /* 0x000b0f8a08087836 */ /* 0x000fc60000000000 */
[----:B------:R-:W-:-:S05]  /*03e0*/  I2FP.F32.U32 R9, R9 ;  /* 0x0000000900097245 */ /* 0x000fca0000201000 */
[----:B------:R-:W-:-:S05]  /*03f0*/  FFMA R9, R9, R10, 1.1641532182693481445e-10 ;  /* 0x2f00000009097423 */ /* 0x000fca000000000a */
[----:B------:R-:W-:-:S04]  /*0400*/  FSETP.GEU.AND P0, PT, R9, 1.175494350822287508e-38, PT ;  /* 0x008000000900780b */ /* 0x000fc80003f0e000 */
[----:B------:R-:W-:-:S09]  /*0410*/  FSEL R14, RZ, -23, P0 ;  /* 0xc1b80000ff0e7808 */ /* 0x000fd20000000000 */
[----:B------:R-:W-:-:S04]  /*0420*/  @!P0 FMUL R9, R9, 8388608 ;  /* 0x4b00000009098820 */ /* 0x000fc80000400000 */
[C---:B------:R-:W-:Y:S01]  /*0430*/  VIADD R10, R9.reuse, 0xc0d55555 ;  /* 0xc0d55555090a7836 */ /* 0x040fe20000000000 */
[----:B------:R-:W-:-:S04]  /*0440*/  ISETP.GT.U32.AND P0, PT, R9, 0x7f7fffff, PT ;  /* 0x7f7fffff0900780c */ /* 0x000fc80003f04070 */
[----:B------:R-:W-:-:S04]  /*0450*/  LOP3.LUT R16, R10, 0xff800000, RZ, 0xc0, !PT ;  /* 0xff8000000a107812 */ /* 0x000fc800078ec0ff */
[----:B------:R-:W-:-:S05]  /*0460*/  IADD3 R10, PT, PT, R9, -R16, RZ ;  /* 0x80000010090a7210 */ /* 0x000fca0007ffe0ff */
        /* <DEDUP_REMOVED lines=9> */
[----:B------:R-:W-:Y:S01]  /*0500*/  I2FP.F32.S32 R15, R16 ;  /* 0x00000010000f7245 */ /* 0x000fe20000201400 */
[----:B------:R-:W-:Y:S02]  /*0510*/  IMAD.MOV.U32 R16, RZ, RZ, 0x7f800000 ;  /* 0x7f800000ff107424 */ /* 0x000fe400078e00ff */
[C---:B------:R-:W-:Y:S02]  /*0520*/  FMUL R17, R10.reuse, R17 ;  /* 0x000000110a117220 */ /* 0x040fe40000400000 */
[----:B------:R-:W-:Y:S01]  /*0530*/  FFMA R14, R15, 1.1920928955078125e-07, R14 ;  /* 0x340000000f0e7823 */ /* 0x000fe2000000000e */
[----:B------:R-:W-:Y:S01]  /*0540*/  SHF.L.U32 R15, R21, 0x4, RZ ;  /* 0x00000004150f7819 */ /* 0x000fe200000006ff */
[----:B------:R-:W-:Y:S01]  /*0550*/  FFMA R17, R10, R17, R10 ;  /* 0x000000110a117223 */ /* 0x000fe2000000000a */
[----:B------:R-:W-:-:S03]  /*0560*/  SHF.R.U32.HI R10, RZ, 0x2, R25 ;  /* 0x00000002ff0a7819 */ /* 0x000fc60000011619 */
[----:B------:R-:W-:Y:S01]  /*0570*/  FFMA R17, R14, 0.69314718246459960938, R17 ;  /* 0x3f3172180e117823 */ /* 0x000fe20000000011 */
[C---:B------:R-:W-:Y:S01]  /*0580*/  @P0 FFMA R17, R9.reuse, R16, +INF ;  /* 0x7f80000009110423 */ /* 0x040fe20000000010 */
[----:B------:R-:W-:Y:S02]  /*0590*/  LOP3.LUT R10, R10, R25, RZ, 0x3c, !PT ;  /* 0x000000190a0a7212 */ /* 0x000fe400078e3cff */
[----:B------:R-:W-:Y:S01]  /*05a0*/  FSETP.NEU.AND P0, PT, R9, RZ, PT ;  /* 0x000000ff0900720b */ /* 0x000fe20003f0d000 */
[----:B------:R-:W-:Y:S01]  /*05b0*/  FMUL R17, R17, -2 ;  /* 0xc000000011117820 */ /* 0x000fe20000400000 */
[----:B------:R-:W-:-:S04]  /*05c0*/  SHF.L.U32 R14, R10, 0x1, RZ ;  /* 0x000000010a0e7819 */ /* 0x000fc800000006ff */
[----:B------:R-:W-:Y:S02]  /*05d0*/  FSEL R17, R17, +INF , P0 ;  /* 0x7f80000011117808 */ /* 0x000fe40000000000 */
[----:B------:R-:W-:Y:S02]  /*05e0*/  LOP3.LUT R14, R10, R14, R15, 0x96, !PT ;  /* 0x0000000e0a0e7212 */ /* 0x000fe400078e960f */
[----:B------:R-:W-:Y:S02]  /*05f0*/  IADD3 R10, PT, PT, R17, -0xd000000, RZ ;  /* 0xf3000000110a7810 */ /* 0x000fe40007ffe0ff */
[----:B------:R-:W-:Y:S02]  /*0600*/  LOP3.LUT R22, R14, R21, RZ, 0x3c, !PT ;  /* 0x000000150e167212 */ /* 0x000fe400078e3cff */
[----:B------:R-:W-:Y:S01]  /*0610*/  ISETP.GT.U32.AND P0, PT, R10, 0x727fffff, PT ;  /* 0x727fffff0a00780c */ /* 0x000fe20003f04070 */
[----:B------:R1:W2:Y:S01]  /*0620*/  MUFU.RSQ R14, R17 ;  /* 0x00000011000e7308 */ /* 0x0002a20000001400 */
[----:B------:R-:W-:Y:S01]  /*0630*/  IADD3 R9, PT, PT, R22, R8, RZ ;  /* 0x0000000816097210 */ /* 0x000fe20007ffe0ff */
[----:B------:R-:W-:-:S03]  /*0640*/  IMAD.MOV.U32 R10, RZ, RZ, 0x30c90fdb ;  /* 0x30c90fdbff0a7424 */ /* 0x000fc600078e00ff */
[----:B------:R-:W-:-:S05]  /*0650*/  I2FP.F32.U32 R9, R9 ;  /* 0x0000000900097245 */ /* 0x000fca0000201000 */
[----:B------:R-:W-:Y:S02]  /*0660*/  FFMA R10, R9, R10, 7.314590599882819788e-10 ;  /* 0x30490fdb090a7423 */ /* 0x000fe4000000000a */
[----:B-1----:R-:W-:Y:S05]  /*0670*/  @!P0 BRA `(.L_x_31) ;  /* 0x0000000000108947 */ /* 0x002fea0003800000 */
[----:B------:R-:W-:Y:S02]  /*0680*/  MOV R9, R17 ;  /* 0x0000001100097202 */ /* 0x000fe40000000f00 */
[----:B------:R-:W-:-:S07]  /*0690*/  MOV R19, 0x6b0 ;  /* 0x000006b000137802 */ /* 0x000fce0000000f00 */
[----:B0-2---:R-:W-:Y:S05]  /*06a0*/  CALL.REL.NOINC `($__internal_2_$__cuda_sm20_sqrt_rn_f32_slowpath) ;  /* 0x0000000800e07944 */ /* 0x005fea0003c00000 */
[----:B------:R-:W-:Y:S05]  /*06b0*/  BRA `(.L_x_32) ;  /* 0x0000000000107947 */ /* 0x000fea0003800000 */
.L_x_31:
[----:B--2---:R-:W-:Y:S01]  /*06c0*/  FMUL.FTZ R26, R17, R14 ;  /* 0x0000000e111a7220 */ /* 0x004fe20000410000 */
[----:B------:R-:W-:-:S03]  /*06d0*/  FMUL.FTZ R14, R14, 0.5 ;  /* 0x3f0000000e0e7820 */ /* 0x000fc60000410000 */
[----:B------:R-:W-:-:S04]  /*06e0*/  FFMA R9, -R26, R26, R17 ;  /* 0x0000001a1a097223 */ /* 0x000fc80000000111 */
[----:B------:R-:W-:-:S07]  /*06f0*/  FFMA R26, R9, R14, R26 ;  /* 0x0000000e091a7223 */ /* 0x000fce000000001a */
.L_x_32:
[----:B------:R-:W-:Y:S05]  /*0700*/  BSYNC.RECONVERGENT B3 ;  /* 0x0000000000037941 */ /* 0x000fea0003800200 */
.L_x_30:
[----:B------:R-:W-:Y:S01]  /*0710*/  FMUL.RZ R14, R10, 0.15915493667125701904 ;  /* 0x3e22f9830a0e7820 */ /* 0x000fe2000040c000 */
[----:B------:R-:W-:Y:S02]  /*0720*/  HFMA2 R17, -RZ, RZ, 0, 5.9604644775390625e-08 ;  /* 0x00000001ff117431 */ /* 0x000fe400000001ff */
[----:B------:R-:W-:Y:S02]  /*0730*/  IMAD.MOV.U32 R25, RZ, RZ, R12 ;  /* 0x000000ffff197224 */ /* 0x000fe400078e000c */
[----:B------:R-:W-:Y:S01]  /*0740*/  HFMA2 R20, -RZ, RZ, 0, 5.9604644775390625e-08 ;  /* 0x00000001ff147431 */ /* 0x000fe200000001ff */
[----:B------:R-:W1:Y:S01]  /*0750*/  MUFU.COS R15, R14 ;  /* 0x0000000e000f7308 */ /* 0x000e620000000000 */
[----:B------:R-:W-:Y:S01]  /*0760*/  MOV R10, R13 ;  /* 0x0000000d000a7202 */ /* 0x000fe20000000f00 */
[----:B------:R-:W-:Y:S01]  /*0770*/  IMAD.MOV.U32 R12, RZ, RZ, R21 ;  /* 0x000000ffff0c7224 */ /* 0x000fe200078e0015 */
[----:B------:R2:W-:Y:S05]  /*0780*/  STG.E desc[UR6][R6.64+0x18], R17 ;  /* 0x0000181106007986 */ /* 0x0005ea000c101906 */
[----:B------:R-:W3:Y:S01]  /*0790*/  MUFU.SIN R9, R14 ;  /* 0x0000000e00097308 */ /* 0x000ee20000000400 */
[----:B-1----:R-:W-:-:S05]  /*07a0*/  FMUL R15, R15, R26 ;  /* 0x0000001a0f0f7220 */ /* 0x002fca0000400000 */
[----:B------:R2:W-:Y:S01]  /*07b0*/  STG.E desc[UR6][R6.64+0x20], R15 ;  /* 0x0000200f06007986 */ /* 0x0005e2000c101906 */
[----:B---3--:R-:W-:Y:S01]  /*07c0*/  FMUL R26, R9, R26 ;  /* 0x0000001a091a7220 */ /* 0x008fe20000400000 */
[----:B------:R-:W-:Y:S01]  /*07d0*/  IMAD.MOV.U32 R9, RZ, RZ, R11 ;  /* 0x000000ffff097224 */ /* 0x000fe200078e000b */
[----:B------:R-:W-:Y:S02]  /*07e0*/  MOV R11, R13 ;  /* 0x0000000d000b7202 */ /* 0x000fe40000000f00 */
[----:B------:R-:W-:Y:S01]  /*07f0*/  MOV R13, R22 ;  /* 0x00000016000d7202 */ /* 0x000fe20000000f00 */
[----:B------:R-:W-:Y:S06]  /*0800*/  BRA `(.L_x_33) ;  /* 0x0000000000187947 */ /* 0x000fec0003800000 */
.L_x_29:
[----:B------:R1:W5:Y:S01]  /*0810*/  LDG.E R26, desc[UR6][R6.64+0x20] ;  /* 0x00002006061a7981 */ /* 0x000362000c1e1900 */
[----:B------:R-:W-:Y:S01]  /*0820*/  HFMA2 R20, -RZ, RZ, 0, 0 ;  /* 0x00000000ff147431 */ /* 0x000fe200000001ff */
[----:B------:R-:W-:Y:S01]  /*0830*/  MOV R22, R13 ;  /* 0x0000000d00167202 */ /* 0x000fe20000000f00 */
[----:B------:R-:W-:Y:S01]  /*0840*/  IMAD.MOV.U32 R21, RZ, RZ, R12 ;  /* 0x000000ffff157224 */ /* 0x000fe200078e000c */
[----:B------:R1:W-:Y:S01]  /*0850*/  STG.E desc[UR6][R6.64+0x18], RZ ;  /* 0x000018ff06007986 */ /* 0x0003e2000c101906 */
[----:B------:R-:W-:-:S07]  /*0860*/  MOV R10, R11 ;  /* 0x0000000b000a7202 */ /* 0x000fce0000000f00 */
.L_x_33:
[----:B------:R-:W-:Y:S05]  /*0870*/  BSYNC.RECONVERGENT B2 ;  /* 0x0000000000027941 */ /* 0x000fea0003800200 */
.L_x_28:
[----:B-----5:R-:W-:-:S05]  /*0880*/  FFMA R23, R26, R3, 1 ;  /* 0x3f8000001a177423 */ /* 0x020fca0000000003 */
[----:B------:R-:W-:-:S13]  /*0890*/  FSETP.GTU.AND P0, PT, R23, RZ, PT ;  /* 0x000000ff1700720b */ /* 0x000fda0003f0c000 */
[----:B------:R-:W-:Y:S05]  /*08a0*/  @!P0 BRA `(.L_x_34) ;  /* 0xfffffff800948947 */ /* 0x000fea000383ffff */
[----:B------:R-:W-:Y:S05]  /*08b0*/  BSYNC.RECONVERGENT B1 ;  /* 0x0000000000017941 */ /* 0x000fea0003800200 */
.L_x_27:
[----:B------:R-:W-:Y:S01]  /*08c0*/  SHF.R.U32.HI R12, RZ, 0x2, R9 ;  /* 0x00000002ff0c7819 */ /* 0x000fe20000011609 */
[----:B--2---:R-:W2:Y:S01]  /*08d0*/  F2F.F64.F32 R14, R26 ;  /* 0x0000001a000e7310 */ /* 0x004ea20000201800 */
[----:B------:R-:W-:Y:S01]  /*08e0*/  UMOV UR8, 0xb2fec56d ;  /* 0xb2fec56d00087882 */ /* 0x000fe20000000000 */
[----:B------:R-:W-:Y:S01]  /*08f0*/  UMOV UR9, 0x3fa0f27b ;  /* 0x3fa0f27b00097882 */ /* 0x000fe20000000000 */
[----:B------:R-:W-:Y:S02]  /*0900*/  LOP3.LUT R12, R12, R9, RZ, 0x3c, !PT ;  /* 0x000000090c0c7212 */ /* 0x000fe400078e3cff */
[----:B------:R-:W-:Y:S02]  /*0910*/  SHF.L.U32 R9, R22, 0x4, RZ ;  /* 0x0000000416097819 */ /* 0x000fe400000006ff */
[----:B------:R-:W-:Y:S01]  /*0920*/  IADD3 R8, PT, PT, R8, 0x587c5, RZ ;  /* 0x000587c508087810 */ /* 0x000fe20007ffe0ff */
[----:B------:R-:W-:-:S05]  /*0930*/  IMAD.SHL.U32 R11, R12, 0x2, RZ ;  /* 0x000000020c0b7824 */ /* 0x000fca00078e00ff */
[----:B------:R-:W-:Y:S01]  /*0940*/  LOP3.LUT R9, R12, R11, R9, 0x96, !PT ;  /* 0x0000000b0c097212 */ /* 0x000fe200078e9609 */
[----:B------:R-:W-:Y:S01]  /*0950*/  IMAD.MOV.U32 R12, RZ, RZ, 0x2f800000 ;  /* 0x2f800000ff0c7424 */ /* 0x000fe200078e00ff */
[----:B--2---:R-:W-:Y:S02]  /*0960*/  DMUL R16, R14, -UR8 ;  /* 0x800000080e107c28 */ /* 0x004fe40008000000 */
[----:B------:R-:W-:-:S04]  /*0970*/  LOP3.LUT R13, R9, R22, RZ, 0x3c, !PT ;  /* 0x00000016090d7212 */ /* 0x000fc800078e3cff */
[----:B------:R-:W-:Y:S02]  /*0980*/  IADD3 R9, PT, PT, R13, R8, RZ ;  /* 0x000000080d097210 */ /* 0x000fe40007ffe0ff */
[----:B------:R-:W-:Y:S02]  /*0990*/  DMUL R16, R14, R16 ;  /* 0x000000100e107228 */ /* 0x000fe40000000000 */
[----:B------:R-:W-:-:S05]  /*09a0*/  I2FP.F32.U32 R9, R9 ;  /* 0x0000000900097245 */ /* 0x000fca0000201000 */
[----:B------:R-:W-:Y:S01]  /*09b0*/  FFMA R9, R9, R12, 1.1641532182693481445e-10 ;  /* 0x2f00000009097423 */ /* 0x000fe2000000000c */
[C---:B------:R-:W-:Y:S01]  /*09c0*/  DMUL R16, R14.reuse, R16 ;  /* 0x000000100e107228 */ /* 0x040fe20000000000 */
[----:B------:R-:W-:Y:S02]  /*09d0*/  FMUL R12, R23, R23 ;  /* 0x00000017170c7220 */ /* 0x000fe40000400000 */
[----:B------:R-:W2:Y:S05]  /*09e0*/  F2F.F64.F32 R18, R9 ;  /* 0x0000000900127310 */ /* 0x000eaa0000201800 */
[----:B------:R-:W-:-:S08]  /*09f0*/  DFMA R16, R14, R16, 1 ;  /* 0x3ff000000e10742b */ /* 0x000fd00000000010 */
[----:B--2---:R-:W-:Y:S01]  /*0a00*/  DSETP.GT.AND P0, PT, R16, R18, PT ;  /* 0x000000121000722a */ /* 0x004fe20003f04000 */
[----:B------:R-:W-:-:S13]  /*0a10*/  FMUL R17, R23, R12 ;  /* 0x0000000c17117220 */ /* 0x000fda0000400000 */
[----:B------:R-:W-:Y:S05]  /*0a20*/  @P0 BRA `(.L_x_35) ;  /* 0x0000000000f40947 */ /* 0x000fea0003800000 */
[C---:B------:R-:W-:Y:S01]  /*0a30*/  FMUL R12, R17.reuse, 8388608 ;  /* 0x4b000000110c7820 */ /* 0x040fe20000400000 */
[----:B------:R-:W-:Y:S01]  /*0a40*/  FSETP.GEU.AND P1, PT, R17, 1.175494350822287508e-38, PT ;  /* 0x008000001100780b */ /* 0x000fe20003f2e000 */
[----:B------:R-:W-:Y:S01]  /*0a50*/  IMAD.MOV.U32 R18, RZ, RZ, 0x3e055027 ;  /* 0x3e055027ff127424 */ /* 0x000fe200078e00ff */
[----:B------:R-:W-:Y:S02]  /*0a60*/  FSETP.GEU.AND P0, PT, R9, 1.175494350822287508e-38, PT ;  /* 0x008000000900780b */ /* 0x000fe40003f0e000 */
[----:B------:R-:W-:-:S04]  /*0a70*/  FSEL R11, R12, R17, !P1 ;  /* 0x000000110c0b7208 */ /* 0x000fc80004800000 */
[----:B------:R-:W-:-:S04]  /*0a80*/  IADD3 R14, PT, PT, R11, -0x3f2aaaab, RZ ;  /* 0xc0d555550b0e7810 */ /* 0x000fc80007ffe0ff */
[----:B------:R-:W-:-:S03]  /*0a90*/  LOP3.LUT R14, R14, 0xff800000, RZ, 0xc0, !PT ;  /* 0xff8000000e0e7812 */ /* 0x000fc600078ec0ff */
[----:B------:R-:W-:Y:S01]  /*0aa0*/  @!P0 FMUL R9, R9, 8388608 ;  /* 0x4b00000009098820 */ /* 0x000fe20000400000 */
[-C--:B------:R-:W-:Y:S02]  /*0ab0*/  IADD3 R15, PT, PT, R11, -R14.reuse, RZ ;  /* 0x8000000e0b0f7210 */ /* 0x080fe40007ffe0ff */
[----:B------:R-:W-:Y:S02]  /*0ac0*/  I2FP.F32.S32 R27, R14 ;  /* 0x0000000e001b7245 */ /* 0x000fe40000201400 */
[----:B------:R-:W-:Y:S01]  /*0ad0*/  IADD3 R16, PT, PT, R9, -0x3f2aaaab, RZ ;  /* 0xc0d5555509107810 */ /* 0x000fe20007ffe0ff */
[----:B------:R-:W-:Y:S01]  /*0ae0*/  FADD R15, R15, -1 ;  /* 0xbf8000000f0f7421 */ /* 0x000fe20000000000 */
[----:B------:R-:W-:Y:S02]  /*0af0*/  FSEL R14, RZ, -23, P1 ;  /* 0xc1b80000ff0e7808 */ /* 0x000fe40000800000 */
[----:B------:R-:W-:Y:S01]  /*0b00*/  LOP3.LUT R16, R16, 0xff800000, RZ, 0xc0, !PT ;  /* 0xff80000010107812 */ /* 0x000fe200078ec0ff */
[----:B------:R-:W-:Y:S01]  /*0b10*/  FFMA R12, R15, -R18, 0.14084610342979431152 ;  /* 0x3e1039f60f0c7423 */ /* 0x000fe20000000812 */
[----:B------:R-:W-:-:S03]  /*0b20*/  ISETP.GT.U32.AND P1, PT, R11, 0x7f7fffff, PT ;  /* 0x7f7fffff0b00780c */ /* 0x000fc60003f24070 */
[----:B------:R-:W-:-:S04]  /*0b30*/  FFMA R12, R15, R12, -0.12148627638816833496 ;  /* 0xbdf8cdcc0f0c7423 */ /* 0x000fc8000000000c */
[----:B------:R-:W-:-:S04]  /*0b40*/  FFMA R12, R15, R12, 0.13980610668659210205 ;  /* 0x3e0f29550f0c7423 */ /* 0x000fc8000000000c */
[----:B------:R-:W-:-:S04]  /*0b50*/  FFMA R12, R15, R12, -0.16684235632419586182 ;  /* 0xbe2ad8b90f0c7423 */ /* 0x000fc8000000000c */
[----:B------:R-:W-:Y:S01]  /*0b60*/  FFMA R28, R15, R12, 0.20012299716472625732 ;  /* 0x3e4ced0b0f1c7423 */ /* 0x000fe2000000000c */
[----:B------:R-:W-:-:S03]  /*0b70*/  IADD3 R12, PT, PT, R9, -R16, RZ ;  /* 0x80000010090c7210 */ /* 0x000fc60007ffe0ff */
[C---:B------:R-:W-:Y:S02]  /*0b80*/  FFMA R28, R15.reuse, R28, -0.24999669194221496582 ;  /* 0xbe7fff220f1c7423 */ /* 0x040fe4000000001c */
[----:B------:R-:W-:Y:S02]  /*0b90*/  FADD R12, R12, -1 ;  /* 0xbf8000000c0c7421 */ /* 0x000fe40000000000 */
[----:B------:R-:W-:Y:S02]  /*0ba0*/  FFMA R28, R15, R28, 0.33333182334899902344 ;  /* 0x3eaaaa780f1c7423 */ /* 0x000fe4000000001c */
[C---:B------:R-:W-:Y:S01]  /*0bb0*/  FFMA R19, R12.reuse, -R18, 0.14084610342979431152 ;  /* 0x3e1039f60c137423 */ /* 0x040fe20000000812 */
[----:B------:R-:W-:Y:S01]  /*0bc0*/  FFMA R18, R27, 1.1920928955078125e-07, R14 ;  /* 0x340000001b127823 */ /* 0x000fe2000000000e */
[----:B------:R-:W-:Y:S01]  /*0bd0*/  FFMA R28, R15, R28, -0.5 ;  /* 0xbf0000000f1c7423 */ /* 0x000fe2000000001c */
[----:B------:R-:W-:Y:S01]  /*0be0*/  FSEL R14, RZ, -23, P0 ;  /* 0xc1b80000ff0e7808 */ /* 0x000fe20000000000 */
[----:B------:R-:W-:Y:S01]  /*0bf0*/  FFMA R19, R12, R19, -0.12148627638816833496 ;  /* 0xbdf8cdcc0c137423 */ /* 0x000fe20000000013 */
[----:B------:R-:W-:Y:S01]  /*0c00*/  ISETP.GT.U32.AND P0, PT, R9, 0x7f7fffff, PT ;  /* 0x7f7fffff0900780c */ /* 0x000fe20003f04070 */
[----:B------:R-:W-:-:S02]  /*0c10*/  FMUL R28, R15, R28 ;  /* 0x0000001c0f1c7220 */ /* 0x000fc40000400000 */
[C---:B------:R-:W-:Y:S02]  /*0c20*/  FFMA R19, R12.reuse, R19, 0.13980610668659210205 ;  /* 0x3e0f29550c137423 */ /* 0x040fe40000000013 */
[----:B------:R-:W-:Y:S02]  /*0c30*/  FFMA R15, R15, R28, R15 ;  /* 0x0000001c0f0f7223 */ /* 0x000fe4000000000f */
[----:B------:R-:W-:Y:S02]  /*0c40*/  FFMA R19, R12, R19, -0.16684235632419586182 ;  /* 0xbe2ad8b90c137423 */ /* 0x000fe40000000013 */
[----:B------:R-:W-:Y:S02]  /*0c50*/  FFMA R15, R18, 0.69314718246459960938, R15 ;  /* 0x3f317218120f7823 */ /* 0x000fe4000000000f */
[----:B------:R-:W-:Y:S01]  /*0c60*/  FFMA R23, R12, R19, 0.20012299716472625732 ;  /* 0x3e4ced0b0c177423 */ /* 0x000fe20000000013 */
[----:B------:R-:W-:Y:S01]  /*0c70*/  I2FP.F32.S32 R19, R16 ;  /* 0x0000001000137245 */ /* 0x000fe20000201400 */
[----:B------:R-:W-:-:S02]  /*0c80*/  IMAD.MOV.U32 R16, RZ, RZ, 0x7f800000 ;  /* 0x7f800000ff107424 */ /* 0x000fc400078e00ff */
[C---:B------:R-:W-:Y:S02]  /*0c90*/  FFMA R23, R12.reuse, R23, -0.24999669194221496582 ;  /* 0xbe7fff220c177423 */ /* 0x040fe40000000017 */
[C---:B------:R-:W-:Y:S01]  /*0ca0*/  @P1 FFMA R15, R11.reuse, R16, +INF ;  /* 0x7f8000000b0f1423 */ /* 0x040fe20000000010 */
[----:B------:R-:W-:Y:S01]  /*0cb0*/  FSETP.NEU.AND P1, PT, R11, RZ, PT ;  /* 0x000000ff0b00720b */ /* 0x000fe20003f2d000 */
[C---:B------:R-:W-:Y:S01]  /*0cc0*/  FFMA R23, R12.reuse, R23, 0.33333182334899902344 ;  /* 0x3eaaaa780c177423 */ /* 0x040fe20000000017 */
[----:B------:R-:W-:Y:S01]  /*0cd0*/  FADD R11, -R17, 1 ;  /* 0x3f800000110b7421 */ /* 0x000fe20000000100 */
[----:B------:R-:W-:Y:S02]  /*0ce0*/  FFMA R14, R19, 1.1920928955078125e-07, R14 ;  /* 0x34000000130e7823 */ /* 0x000fe4000000000e */
[----:B------:R-:W-:-:S04]  /*0cf0*/  FFMA R23, R12, R23, -0.5 ;  /* 0xbf0000000c177423 */ /* 0x000fc80000000017 */
[----:B------:R-:W-:-:S04]  /*0d00*/  FMUL R23, R12, R23 ;  /* 0x000000170c177220 */ /* 0x000fc80000400000 */
[----:B------:R-:W-:Y:S01]  /*0d10*/  FFMA R23, R12, R23, R12 ;  /* 0x000000170c177223 */ /* 0x000fe2000000000c */
[----:B------:R-:W-:-:S03]  /*0d20*/  FSEL R12, R15, -INF , P1 ;  /* 0xff8000000f0c7808 */ /* 0x000fc60000800000 */
[----:B------:R-:W-:Y:S01]  /*0d30*/  FFMA R14, R14, 0.69314718246459960938, R23 ;  /* 0x3f3172180e0e7823 */ /* 0x000fe20000000017 */
[----:B------:R-:W-:Y:S01]  /*0d40*/  @P0 FFMA R14, R9, R16, +INF ;  /* 0x7f800000090e0423 */ /* 0x000fe20000000010 */
[----:B------:R-:W-:Y:S01]  /*0d50*/  FADD R15, R11, R12 ;  /* 0x0000000c0b0f7221 */ /* 0x000fe20000000000 */
[----:B------:R-:W-:Y:S01]  /*0d60*/  FMUL R11, R26, 0.5 ;  /* 0x3f0000001a0b7820 */ /* 0x000fe20000400000 */
[----:B------:R-:W-:Y:S01]  /*0d70*/  FSETP.NEU.AND P0, PT, R9, RZ, PT ;  /* 0x000000ff0900720b */ /* 0x000fe20003f0d000 */
[----:B------:R-:W-:Y:S02]  /*0d80*/  IMAD.MOV.U32 R9, RZ, RZ, R25 ;  /* 0x000000ffff097224 */ /* 0x000fe400078e0019 */
[----:B------:R-:W-:Y:S01]  /*0d90*/  FMUL R12, R4, R15 ;  /* 0x0000000f040c7220 */ /* 0x000fe20000400000 */
[----:B------:R-:W-:-:S03]  /*0da0*/  FSEL R14, R14, -INF , P0 ;  /* 0xff8000000e0e7808 */ /* 0x000fc60000000000 */
[----:B------:R-:W-:Y:S01]  /*0db0*/  FFMA R11, R11, R26, R12 ;  /* 0x0000001a0b0b7223 */ /* 0x000fe2000000000c */
[----:B------:R-:W-:-:S04]  /*0dc0*/  MOV R12, R22 ;  /* 0x00000016000c7202 */ /* 0x000fc80000000f00 */
[----:B------:R-:W-:Y:S02]  /*0dd0*/  FSETP.GEU.AND P0, PT, R14, R11, PT ;  /* 0x0000000b0e00720b */ /* 0x000fe40003f0e000 */
[----:B------:R-:W-:-:S11]  /*0de0*/  MOV R11, R21 ;  /* 0x00000015000b7202 */ /* 0x000fd60000000f00 */
[----:B------:R-:W-:Y:S05]  /*0df0*/  @P0 BRA `(.L_x_36) ;  /* 0xfffffff400380947 */ /* 0x000fea000383ffff */
.L_x_35:
[----:B------:R-:W-:Y:S05]  /*0e00*/  BSYNC.RECONVERGENT B0 ;  /* 0x0000000000007941 */ /* 0x000fea0003800200 */
.L_x_26:
[----:B------:R-:W2:Y:S01]  /*0e10*/  LDC.64 R14, c[0x0][0x390] ;  /* 0x0000e400ff0e7b82 */ /* 0x000ea20000000a00 */
[----:B------:R-:W-:Y:S01]  /*0e20*/  MOV R20, R10 ;  /* 0x0000000a00147202 */ /* 0x000fe20000000f00 */
[----:B------:R-:W-:Y:S01]  /*0e30*/  FMUL R17, R4, R17 ;  /* 0x0000001104117220 */ /* 0x000fe20000400000 */
[----:B------:R-:W-:Y:S02]  /*0e40*/  MOV R23, R13 ;  /* 0x0000000d00177202 */ /* 0x000fe40000000f00 */
[----:B------:R-:W-:Y:S01]  /*0e50*/  IADD3 R0, PT, PT, R0, 0x1, RZ ;  /* 0x0000000100007810 */ /* 0x000fe20007ffe0ff */
[----:B------:R3:W-:Y:S03]  /*0e60*/  STG.E.64 desc[UR6][R6.64+0x8], R20 ;  /* 0x0000081406007986 */ /* 0x0007e6000c101b06 */
[----:B------:R-:W-:Y:S01]  /*0e70*/  ISETP.NE.AND P0, PT, R0, 0x3e8, PT ;  /* 0x000003e80000780c */ /* 0x000fe20003f05270 */
[----:B------:R3:W-:Y:S01]  /*0e80*/  STG.E.64 desc[UR6][R6.64+0x10], R22 ;  /* 0x0000101606007986 */ /* 0x0007e2000c101b06 */
[----:B--2---:R-:W-:-:S04]  /*0e90*/  IMAD.WIDE.U32 R14, R24, 0x4, R14 ;  /* 0x00000004180e7825 */ /* 0x004fc800078e000e */
[----:B------:R-:W-:-:S05]  /*0ea0*/  IMAD.MOV.U32 R24, RZ, RZ, R8 ;  /* 0x000000ffff187224 */ /* 0x000fca00078e0008 */
[----:B------:R3:W-:Y:S04]  /*0eb0*/  STG.E.64 desc[UR6][R6.64], R24 ;  /* 0x0000001806007986 */ /* 0x0007e8000c101b06 */
[----:B------:R3:W-:Y:S01]  /*0ec0*/  STG.E desc[UR6][R14.64], R17 ;  /* 0x000000110e007986 */ /* 0x0007e2000c101906 */
[----:B------:R-:W-:Y:S05]  /*0ed0*/  @P0 BRA `(.L_x_37) ;  /* 0xfffffff000dc0947 */ /* 0x000fea000383ffff */
[----:B------:R-:W-:Y:S05]  /*0ee0*/  EXIT ;  /* 0x000000000000794d */ /* 0x000fea0003800000 */
        .weak           $__internal_1_$__cuda_sm20_rcp_rn_f32_slowpath
        .type           $__internal_1_$__cuda_sm20_rcp_rn_f32_slowpath,@function
        .size           $__internal_1_$__cuda_sm20_rcp_rn_f32_slowpath,($__internal_2_$__cuda_sm20_sqrt_rn_f32_slowpath - $__internal_1_$__cuda_sm20_rcp_rn_f32_slowpath)
$__internal_1_$__cuda_sm20_rcp_rn_f32_slowpath:
[----:B------:R-:W-:Y:S01]  /*0ef0*/  SHF.L.U32 R0, R2, 0x1, RZ ;  /* 0x0000000102007819 */ /* 0x000fe200000006ff */
[----:B------:R-:W-:Y:S03]  /*0f00*/  BSSY.RECONVERGENT B1, `(.L_x_38) ;  /* 0x0000030000017945 */ /* 0x000fe60003800200 */
[----:B------:R-:W-:-:S04]  /*0f10*/  SHF.R.U32.HI R9, RZ, 0x18, R0 ;  /* 0x00000018ff097819 */ /* 0x000fc80000011600 */
[----:B------:R-:W-:-:S13]  /*0f20*/  ISETP.NE.U32.AND P0, PT, R9, RZ, PT ;  /* 0x000000ff0900720c */ /* 0x000fda0003f05070 */
[----:B------:R-:W-:Y:S05]  /*0f30*/  @P0 BRA `(.L_x_39) ;  /* 0x0000000000280947 */ /* 0x000fea0003800000 */
[----:B------:R-:W-:-:S05]  /*0f40*/  IMAD.SHL.U32 R0, R2, 0x2, RZ ;  /* 0x0000000202007824 */ /* 0x000fca00078e00ff */
[----:B------:R-:W-:-:S13]  /*0f50*/  ISETP.NE.AND P0, PT, R0, RZ, PT ;  /* 0x000000ff0000720c */ /* 0x000fda0003f05270 */
[----:B------:R-:W-:Y:S01]  /*0f60*/  @P0 FFMA R7, R2, 1.84467440737095516160e+19, RZ ;  /* 0x5f80000002070823 */ /* 0x000fe200000000ff */
[----:B------:R-:W-:Y:S08]  /*0f70*/  @!P0 MUFU.RCP R3, R2 ;  /* 0x0000000200038308 */ /* 0x000ff00000001000 */
[----:B------:R-:W0:Y:S02]  /*0f80*/  @P0 MUFU.RCP R0, R7 ;  /* 0x0000000700000308 */ /* 0x000e240000001000 */
[----:B0-----:R-:W-:-:S04]  /*0f90*/  @P0 FFMA R8, R7, R0, -1 ;  /* 0xbf80000007080423 */ /* 0x001fc80000000000 */
[----:B------:R-:W-:-:S04]  /*0fa0*/  @P0 FADD.FTZ R9, -R8, -RZ ;  /* 0x800000ff08090221 */ /* 0x000fc80000010100 */
[----:B------:R-:W-:-:S04]  /*0fb0*/  @P0 FFMA R0, R0, R9, R0 ;  /* 0x0000000900000223 */ /* 0x000fc80000000000 */
[----:B------:R-:W-:Y:S01]  /*0fc0*/  @P0 FFMA R3, R0, 1.84467440737095516160e+19, RZ ;  /* 0x5f80000000030823 */ /* 0x000fe200000000ff */
[----:B------:R-:W-:Y:S06]  /*0fd0*/  BRA `(.L_x_40) ;  /* 0x0000000000887947 */ /* 0x000fec0003800000 */
.L_x_39:
[----:B------:R-:W-:-:S04]  /*0fe0*/  IADD3 R11, PT, PT, R9, -0xfd, RZ ;  /* 0xffffff03090b7810 */ /* 0x000fc80007ffe0ff */
[----:B------:R-:W-:-:S13]  /*0ff0*/  ISETP.GT.U32.AND P0, PT, R11, 0x1, PT ;  /* 0x000000010b00780c */ /* 0x000fda0003f04070 */
[----:B------:R-:W-:Y:S05]  /*1000*/  @P0 BRA `(.L_x_41) ;  /* 0x0000000000780947 */ /* 0x000fea0003800000 */
[----:B------:R-:W-:Y:S01]  /*1010*/  LOP3.LUT R0, R2, 0x7fffff, RZ, 0xc0, !PT ;  /* 0x007fffff02007812 */ /* 0x000fe200078ec0ff */
[----:B------:R-:W-:-:S03]  /*1020*/  HFMA2 R10, -RZ, RZ, 0, 1.78813934326171875e-07 ;  /* 0x00000003ff0a7431 */ /* 0x000fc600000001ff */
[----:B------:R-:W-:-:S04]  /*1030*/  LOP3.LUT R0, R0, 0x3f800000, RZ, 0xfc, !PT ;  /* 0x3f80000000007812 */ /* 0x000fc800078efcff */
[----:B------:R-:W0:Y:S01]  /*1040*/  MUFU.RCP R3, R0 ;  /* 0x0000000000037308 */ /* 0x000e220000001000 */
[----:B------:R-:W-:Y:S01]  /*1050*/  SHF.L.U32 R10, R10, R11, RZ ;  /* 0x0000000b0a0a7219 */ /* 0x000fe200000006ff */
[----:B0-----:R-:W-:-:S04]  /*1060*/  FFMA R7, R0, R3, -1 ;  /* 0xbf80000000077423 */ /* 0x001fc80000000003 */
[----:B------:R-:W-:-:S04]  /*1070*/  FADD.FTZ R8, -R7, -RZ ;  /* 0x800000ff07087221 */ /* 0x000fc80000010100 */
[CCC-:B------:R-:W-:Y:S01]  /*1080*/  FFMA.RM R7, R3.reuse, R8.reuse, R3.reuse ;  /* 0x0000000803077223 */ /* 0x1c0fe20000004003 */
[----:B------:R-:W-:-:S04]  /*1090*/  FFMA.RP R8, R3, R8, R3 ;  /* 0x0000000803087223 */ /* 0x000fc80000008003 */
[C---:B------:R-:W-:Y:S02]  /*10a0*/  LOP3.LUT R3, R7.reuse, 0x7fffff, RZ, 0xc0, !PT ;  /* 0x007fffff07037812 */ /* 0x040fe400078ec0ff */
[----:B------:R-:W-:Y:S02]  /*10b0*/  FSETP.NEU.FTZ.AND P0, PT, R7, R8, PT ;  /* 0x000000080700720b */ /* 0x000fe40003f1d000 */
[----:B------:R-:W-:Y:S02]  /*10c0*/  LOP3.LUT R3, R3, 0x800000, RZ, 0xfc, !PT ;  /* 0x0080000003037812 */ /* 0x000fe400078efcff */
[----:B------:R-:W-:Y:S02]  /*10d0*/  SEL R7, RZ, 0xffffffff, !P0 ;  /* 0xffffffffff077807 */ /* 0x000fe40004000000 */
[----:B------:R-:W-:-:S03]  /*10e0*/  LOP3.LUT R10, R10, R3, RZ, 0xc0, !PT ;  /* 0x000000030a0a7212 */ /* 0x000fc600078ec0ff */
[----:B------:R-:W-:Y:S01]  /*10f0*/  IMAD.MOV R0, RZ, RZ, -R7 ;  /* 0x000000ffff007224 */ /* 0x000fe200078e0a07 */
[----:B------:R-:W-:-:S04]  /*1100*/  SHF.R.U32.HI R10, RZ, R11, R10 ;  /* 0x0000000bff0a7219 */ /* 0x000fc8000001160a */
[----:B------:R-:W-:Y:S02]  /*1110*/  LOP3.LUT P1, RZ, R0, R11, R3, 0xf8, !PT ;  /* 0x0000000b00ff7212 */ /* 0x000fe4000782f803 */
[C---:B------:R-:W-:Y:S02]  /*1120*/  LOP3.LUT P0, RZ, R10.reuse, 0x1, RZ, 0xc0, !PT ;  /* 0x000000010aff7812 */ /* 0x040fe4000780c0ff */
[----:B------:R-:W-:-:S04]  /*1130*/  LOP3.LUT P2, RZ, R10, 0x2, RZ, 0xc0, !PT ;  /* 0x000000020aff7812 */ /* 0x000fc8000784c0ff */
[----:B------:R-:W-:Y:S02]  /*1140*/  PLOP3.LUT P0, PT, P0, P1, P2, 0xe0, 0x0 ;  /* 0x000000000000781c */ /* 0x000fe40000703c20 */
[----:B------:R-:W-:Y:S02]  /*1150*/  LOP3.LUT P1, RZ, R2, 0x7fffff, RZ, 0xc0, !PT ;  /* 0x007fffff02ff7812 */ /* 0x000fe4000782c0ff */
[----:B------:R-:W-:-:S04]  /*1160*/  SEL R0, RZ, 0x1, !P0 ;  /* 0x00000001ff007807 */ /* 0x000fc80004000000 */
[----:B------:R-:W-:-:S04]  /*1170*/  IADD3 R0, PT, PT, -R0, RZ, RZ ;  /* 0x000000ff00007210 */ /* 0x000fc80007ffe1ff */
[----:B------:R-:W-:Y:S02]  /*1180*/  ISETP.GE.AND P0, PT, R0, RZ, PT ;  /* 0x000000ff0000720c */ /* 0x000fe40003f06270 */
[----:B------:R-:W-:-:S04]  /*1190*/  IADD3 R0, PT, PT, R9, -0xfc, RZ ;  /* 0xffffff0409007810 */ /* 0x000fc80007ffe0ff */
[----:B------:R-:W-:-:S07]  /*11a0*/  SHF.R.U32.HI R3, RZ, R0, R3 ;  /* 0x00000000ff037219 */ /* 0x000fce0000011603 */
[----:B------:R-:W-:-:S05]  /*11b0*/  @!P0 VIADD R3, R3, 0x1 ;  /* 0x0000000103038836 */ /* 0x000fca0000000000 */
[----:B------:R-:W-:-:S04]  /*11c0*/  @!P1 SHF.L.U32 R3, R3, 0x1, RZ ;  /* 0x0000000103039819 */ /* 0x000fc800000006ff */
[----:B------:R-:W-:Y:S01]  /*11d0*/  LOP3.LUT R3, R3, 0x80000000, R2, 0xf8, !PT ;  /* 0x8000000003037812 */ /* 0x000fe200078ef802 */
[----:B------:R-:W-:Y:S06]  /*11e0*/  BRA `(.L_x_40) ;  /* 0x0000000000047947 */ /* 0x000fec0003800000 */
.L_x_41:
[----:B------:R0:W1:Y:S02]  /*11f0*/  MUFU.RCP R3, R2 ;  /* 0x0000000200037308 */ /* 0x0000640000001000 */
.L_x_40:
[----:B------:R-:W-:Y:S05]  /*1200*/  BSYNC.RECONVERGENT B1 ;  /* 0x0000000000017941 */ /* 0x000fea0003800200 */
.L_x_38:
[----:B------:R-:W-:-:S04]  /*1210*/  MOV R7, 0x0 ;  /* 0x0000000000077802 */ /* 0x000fc80000000f00 */
[----:B01----:R-:W-:Y:S05]  /*1220*/  RET.REL.NODEC R6 `(_Z9testGammaP17curandStateXORWOWfPf) ;  /* 0xffffffec06747950 */ /* 0x003fea0003c3ffff */
        .weak           $__internal_2_$__cuda_sm20_sqrt_rn_f32_slowpath
        .type           $__internal_2_$__cuda_sm20_sqrt_rn_f32_slowpath,@function
        .size           $__internal_2_$__cuda_sm20_sqrt_rn_f32_slowpath,(.L_x_56 - $__internal_2_$__cuda_sm20_sqrt_rn_f32_slowpath)
$__internal_2_$__cuda_sm20_sqrt_rn_f32_slowpath:
[----:B------:R-:W-:-:S13]  /*1230*/  LOP3.LUT P0, RZ, R9, 0x7fffffff, RZ, 0xc0, !PT ;  /* 0x7fffffff09ff7812 */ /* 0x000fda000780c0ff */
[----:B------:R-:W-:Y:S01]  /*1240*/  @!P0 IMAD.MOV.U32 R14, RZ, RZ, R9 ;  /* 0x000000ffff0e8224 */ /* 0x000fe200078e0009 */
        /* <DEDUP_REMOVED lines=12> */
[----:B------:R-:W-:Y:S02]  /*1310*/  @!P0 MOV R14, R9 ;  /* 0x00000009000e8202 */ /* 0x000fe40000000f00 */
[----:B------:R-:W-:-:S04]  /*1320*/  @P0 FADD.FTZ R17, -R16, -RZ ;  /* 0x800000ff10110221 */ /* 0x000fc80000010100 */
[----:B------:R-:W-:-:S04]  /*1330*/  @P0 FFMA R17, R16, R17, R15 ;  /* 0x0000001110110223 */ /* 0x000fc8000000000f */
[----:B------:R-:W-:-:S04]  /*1340*/  @P0 FFMA R17, R17, R18, R16 ;  /* 0x0000001211110223 */ /* 0x000fc80000000010 */
[----:B------:R-:W-:-:S07]  /*1350*/  @P0 FMUL.FTZ R14, R17, 2.3283064365386962891e-10 ;  /* 0x2f800000110e0820 */ /* 0x000fce0000410000 */
.L_x_42:
[----:B------:R-:W-:Y:S02]  /*1360*/  HFMA2 R15, -RZ, RZ, 0, 0 ;  /* 0x00000000ff0f7431 */ /* 0x000fe400000001ff */
[----:B------:R-:W-:Y:S01]  /*1370*/  IMAD.MOV.U32 R26, RZ, RZ, R14 ;  /* 0x000000ffff1a7224 */ /* 0x000fe200078e000e */
[----:B------:R-:W-:-:S04]  /*1380*/  MOV R14, R19 ;  /* 0x00000013000e7202 */ /* 0x000fc80000000f00 */
[----:B------:R-:W-:Y:S05]  /*1390*/  RET.REL.NODEC R14 `(_Z9testGammaP17curandStateXORWOWfPf) ;  /* 0xffffffec0e187950 */ /* 0x000fea0003c3ffff */
.L_x_43:
        /* <DEDUP_REMOVED lines=14> */
.L_x_56:


//--------------------- .text._Z11init_normalP17curandStateXORWOW --------------------------
	.section	.text._Z11init_normalP17curandStateXORWOW,"ax",@progbits
	.align	128
        .global         _Z11init_normalP17curandStateXORWOW
        .type           _Z11init_normalP17curandStateXORWOW,@function
        .size           _Z11init_normalP17curandStateXORWOW,(.L_x_59 - _Z11init_normalP17curandStateXORWOW)
        .other          _Z11init_normalP17curandStateXORWOW,@"STO_CUDA_ENTRY STV_DEFAULT"
_Z11init_normalP17curandStateXORWOW:
.text._Z11init_normalP17curandStateXORWOW:
[----:B------:R-:W-:Y:S01]  /*0000*/  LDC R1, c[0x0][0x37c] ;  /* 0x0000df00ff017b82 */ /* 0x000fe20000000800 */
[----:B------:R-:W0:Y:S01]  /*0010*/  S2R R0, SR_CTAID.X ;  /* 0x0000000000007919 */ /* 0x000e220000002500 */
[----:B------:R-:W-:Y:S01]  /*0020*/  IMAD.MOV.U32 R13, RZ, RZ, RZ ;  /* 0x000000ffff0d7224 */ /* 0x000fe200078e00ff */
[----:B------:R-:W1:Y:S01]  /*0030*/  LDCU UR6, c[0x0][0x360] ;  /* 0x00006c00ff0677ac */ /* 0x000e620008000800 */
[----:B------:R-:W2:Y:S01]  /*0040*/  S2R R12, SR_TID.X ;  /* 0x00000000000c7919 */ /* 0x000ea20000002100 */
[----:B------:R-:W3:Y:S01]  /*0050*/  LDCU.64 UR4, c[0x0][0x358] ;  /* 0x00006b00ff0477ac */ /* 0x000ee20008000a00 */
[----:B------:R-:W4:Y:S03]  /*0060*/  LDCU UR7, c[0x0][0x370] ;  /* 0x00006e00ff0777ac */ /* 0x000f260008000800 */
.L_x_52:
[----:B01----:R-:W5:Y:S01]  /*0070*/  LDC.64 R4, c[0x0][0x380] ;  /* 0x0000e000ff047b82 */ /* 0x003f620000000a00 */
[----:B0---4-:R-:W-:Y:S01]  /*0080*/  IMAD R3, R13, UR7, R0 ;  /* 0x000000070d037c24 */ /* 0x011fe2000f8e0200 */
[----:B------:R-:W-:Y:S01]  /*0090*/  BSSY.RECONVERGENT B0, `(.L_x_44) ;  /* 0x00000dd000007945 */ /* 0x000fe20003800200 */
[----:B------:R-:W-:Y:S02]  /*00a0*/  IMAD.MOV.U32 R2, RZ, RZ, 0x2abc4dd5 ;  /* 0x2abc4dd5ff027424 */ /* 0x000fe400078e00ff */
[----:B-12---:R-:W-:Y:S02]  /*00b0*/  IMAD R15, R3, UR6, R12 ;  /* 0x00000006030f7c24 */ /* 0x006fe4000f8e020c */
[----:B------:R-:W-:Y:S02]  /*00c0*/  IMAD.MOV.U32 R3, RZ, RZ, 0x58213ed2 ;  /* 0x58213ed2ff037424 */ /* 0x000fe400078e00ff */
[----:B------:R-:W-:Y:S01]  /*00d0*/  IMAD.MOV.U32 R6, RZ, RZ, 0x455f2458 ;  /* 0x455f2458ff067424 */ /* 0x000fe200078e00ff */
[----:B------:R-:W-:Y:S01]  /*00e0*/  ISETP.NE.AND P0, PT, R15, RZ, PT ;  /* 0x000000ff0f00720c */ /* 0x000fe20003f05270 */
[----:B------:R-:W-:-:S02]  /*00f0*/  IMAD.MOV.U32 R7, RZ, RZ, -0x75bd8fc ;  /* 0xf8a42704ff077424 */ /* 0x000fc400078e00ff */
[----:B------:R-:W-:Y:S02]  /*0100*/  IMAD.MOV.U32 R8, RZ, RZ, -0x23270784 ;  /* 0xdcd8f87cff087424 */ /* 0x000fe400078e00ff */
[----:B------:R-:W-:Y:S02]  /*0110*/  IMAD.MOV.U32 R9, RZ, RZ, 0x511db0d6 ;  /* 0x511db0d6ff097424 */ /* 0x000fe400078e00ff */
[----:B-----5:R-:W-:-:S05]  /*0120*/  IMAD.WIDE R4, R15, 0x30, R4 ;  /* 0x000000300f047825 */ /* 0x020fca00078e0204 */
[----:B---3--:R0:W-:Y:S04]  /*0130*/  STG.E.64 desc[UR4][R4.64], R2 ;  /* 0x0000000204007986 */ /* 0x0081e8000c101b04 */
[----:B------:R0:W-:Y:S04]  /*0140*/  STG.E.64 desc[UR4][R4.64+0x8], R6 ;  /* 0x0000080604007986 */ /* 0x0001e8000c101b04 */
[----:B------:R0:W-:Y:S01]  /*0150*/  STG.E.64 desc[UR4][R4.64+0x10], R8 ;  /* 0x0000100804007986 */ /* 0x0001e2000c101b04 */
[----:B------:R-:W-:Y:S05]  /*0160*/  @!P0 BRA `(.L_x_45) ;  /* 0x0000000c003c8947 */ /* 0x000fea0003800000 */
[----:B------:R-:W-:Y:S01]  /*0170*/  SHF.R.S32.HI R14, RZ, 0x1f, R15 ;  /* 0x0000001fff0e7819 */ /* 0x000fe2000001140f */
[----:B------:R-:W-:-:S07]  /*0180*/  IMAD.MOV.U32 R16, RZ, RZ, RZ ;  /* 0x000000ffff107224 */ /* 0x000fce00078e00ff */
.L_x_51:
[----:B------:R-:W-:Y:S01]  /*0190*/  LOP3.LUT R17, R15, 0x3, RZ, 0xc0, !PT ;  /* 0x000000030f117812 */ /* 0x000fe200078ec0ff */
[----:B------:R-:W-:Y:S03]  /*01a0*/  BSSY.RECONVERGENT B1, `(.L_x_46) ;  /* 0x00000c5000017945 */ /* 0x000fe60003800200 */
[----:B------:R-:W-:-:S04]  /*01b0*/  ISETP.NE.U32.AND P0, PT, R17, RZ, PT ;  /* 0x000000ff1100720c */ /* 0x000fc80003f05070 */
[----:B------:R-:W-:-:S13]  /*01c0*/  ISETP.NE.AND.EX P0, PT, RZ, RZ, PT, P0 ;  /* 0x000000ffff00720c */ /* 0x000fda0003f05300 */
[----:B-1----:R-:W-:Y:S05]  /*01d0*/  @!P0 BRA `(.L_x_47) ;  /* 0x0000000c00048947 */ /* 0x002fea0003800000 */
[----:B0-----:R-:W0:Y:S01]  /*01e0*/  LDC.64 R2, c[0x4][RZ] ;  /* 0x01000000ff027b82 */ /* 0x001e220000000a00 */
[----:B------:R-:W-:Y:S02]  /*01f0*/  IMAD.MOV.U32 R18, RZ, RZ, RZ ;  /* 0x000000ffff127224 */ /* 0x000fe400078e00ff */
[----:B0-----:R-:W-:-:S07]  /*0200*/  IMAD.WIDE.U32 R2, R16, 0xc80, R2 ;  /* 0x00000c8010027825 */ /* 0x001fce00078e0002 */
.L_x_50:
[----:B-1----:R-:W-:Y:S01]  /*0210*/  IMAD.MOV.U32 R19, RZ, RZ, RZ ;  /* 0x000000ffff137224 */ /* 0x002fe200078e00ff */
[----:B------:R-:W-:Y:S01]  /*0220*/  CS2R R6, SRZ ;  /* 0x0000000000067805 */ /* 0x000fe2000001ff00 */
[----:B------:R-:W-:Y:S01]  /*0230*/  IMAD.MOV.U32 R21, RZ, RZ, RZ ;  /* 0x000000ffff157224 */ /* 0x000fe200078e00ff */
[----:B------:R-:W-:-:S07]  /*0240*/  CS2R R8, SRZ ;  /* 0x0000000000087805 */ /* 0x000fce000001ff00 */
.L_x_49:
[----:B------:R-:W-:-:S05]  /*0250*/  IMAD.WIDE.U32 R10, R21, 0x4, R4 ;  /* 0x00000004150a7825 */ /* 0x000fca00078e0004 */
[----:B------:R0:W5:Y:S01]  /*0260*/  LDG.E R20, desc[UR4][R10.64+0x4] ;  /* 0x000004040a147981 */ /* 0x000162000c1e1900 */
[----:B------:R-:W-:Y:S02]  /*0270*/  IMAD.SHL.U32 R22, R21, 0x20, RZ ;  /* 0x0000002015167824 */ /* 0x000fe400078e00ff */
[----:B------:R-:W-:-:S07]  /*0280*/  IMAD.MOV.U32 R23, RZ, RZ, RZ ;  /* 0x000000ffff177224 */ /* 0x000fce00078e00ff */
.L_x_48:
[----:B-----5:R-:W-:Y:S01]  /*0290*/  SHF.R.U32.HI R27, RZ, R23, R20 ;  /* 0x00000017ff1b7219 */ /* 0x020fe20000011614 */
[----:B0-----:R-:W-:-:S03]  /*02a0*/  IMAD.IADD R10, R22, 0x1, R23 ;  /* 0x00000001160a7824 */ /* 0x001fc600078e0217 */
[----:B------:R-:W-:-:S04]  /*02b0*/  LOP3.LUT R11, R27, 0x1, RZ, 0xc0, !PT ;  /* 0x000000011b0b7812 */ /* 0x000fc800078ec0ff */
[----:B------:R-:W-:Y:S01]  /*02c0*/  ISETP.NE.U32.AND P0, PT, R11, 0x1, PT ;  /* 0x000000010b00780c */ /* 0x000fe20003f05070 */
[----:B------:R-:W-:-:S04]  /*02d0*/  IMAD R11, R10, 0x5, RZ ;  /* 0x000000050a0b7824 */ /* 0x000fc800078e02ff */
[----:B------:R-:W-:-:S08]  /*02e0*/  IMAD.WIDE.U32 R10, R11, 0x4, R2 ;  /* 0x000000040b0a7825 */ /* 0x000fd000078e0002 */
[----:B------:R-:W2:Y:S04]  /*02f0*/  @!P0 LDG.E R24, desc[UR4][R10.64] ;  /* 0x000000040a188981 */ /* 0x000ea8000c1e1900 */
[----:B------:R-:W3:Y:S04]  /*0300*/  @!P0 LDG.E R26, desc[UR4][R10.64+0x8] ;  /* 0x000008040a1a8981 */ /* 0x000ee8000c1e1900 */
[----:B------:R-:W4:Y:S01]  /*0310*/  @!P0 LDG.E R25, desc[UR4][R10.64+0x4] ;  /* 0x000004040a198981 */ /* 0x000f22000c1e1900 */
[----:B------:R-:W-:-:S03]  /*0320*/  R2P PR, R27, 0x7e ;  /* 0x0000007e1b007804 */ /* 0x000fc60000000000 */
[----:B------:R-:W4:Y:S10]  /*0330*/  @!P0 LDG.E R29, desc[UR4][R10.64+0xc] ;  /* 0x00000c040a1d8981 */ /* 0x000f34000c1e1900 */
[----:B------:R-:W4:Y:S01]  /*0340*/  @P2 LDG.E R28, desc[UR4][R10.64+0x38] ;  /* 0x000038040a1c2981 */ /* 0x000f22000c1e1900 */
[----:B--2---:R-:W-:-:S03]  /*0350*/  @!P0 LOP3.LUT R19, R19, R24, RZ, 0x3c, !PT ;  /* 0x0000001813138212 */ /* 0x004fc600078e3cff */
[----:B------:R-:W2:Y:S01]  /*0360*/  @!P0 LDG.E R24, desc[UR4][R10.64+0x10] ;  /* 0x000010040a188981 */ /* 0x000ea2000c1e1900 */
[----:B---3--:R-:W-:-:S03]  /*0370*/  @!P0 LOP3.LUT R9, R9, R26, RZ, 0x3c, !PT ;  /* 0x0000001a09098212 */ /* 0x008fc600078e3cff */
[----:B------:R-:W3:Y:S01]  /*0380*/  @P1 LDG.E R26, desc[UR4][R10.64+0x24] ;  /* 0x000024040a1a1981 */ /* 0x000ee2000c1e1900 */
[----:B----4-:R-:W-:-:S03]  /*0390*/  @!P0 LOP3.LUT R8, R8, R25, RZ, 0x3c, !PT ;  /* 0x0000001908088212 */ /* 0x010fc600078e3cff */
[----:B------:R-:W4:Y:S01]  /*03a0*/  @P3 LDG.E R25, desc[UR4][R10.64+0x4c] ;  /* 0x00004c040a193981 */ /* 0x000f22000c1e1900 */
[----:B--2---:R-:W-:-:S03]  /*03b0*/  @!P0 LOP3.LUT R7, R7, R24, RZ, 0x3c, !PT ;  /* 0x0000001807078212 */ /* 0x004fc600078e3cff */
[----:B------:R-:W2:Y:S01]  /*03c0*/  @P1 LDG.E R24, desc[UR4][R10.64+0x14] ;  /* 0x000014040a181981 */ /* 0x000ea2000c1e1900 */
[----:B---3--:R-:W-:-:S03]  /*03d0*/  @P1 LOP3.LUT R7, R7, R26, RZ, 0x3c, !PT ;  /* 0x0000001a07071212 */ /* 0x008fc600078e3cff */
[----:B------:R-:W3:Y:S01]  /*03e0*/  @P4 LDG.E R26, desc[UR4][R10.64+0x60] ;  /* 0x000060040a1a4981 */ /* 0x000ee2000c1e1900 */
[----:B------:R-:W-:-:S03]  /*03f0*/  @P2 LOP3.LUT R7, R7, R28, RZ, 0x3c, !PT ;  /* 0x0000001c07072212 */ /* 0x000fc600078e3cff */
[----:B------:R-:W2:Y:S01]  /*0400*/  @P5 LDG.E R28, desc[UR4][R10.64+0x74] ;  /* 0x000074040a1c5981 */ /* 0x000ea2000c1e1900 */
[----:B----4-:R-:W-:-:S03]  /*0410*/  @P3 LOP3.LUT R7, R7, R25, RZ, 0x3c, !PT ;  /* 0x0000001907073212 */ /* 0x010fc600078e3cff */
[----:B------:R-:W4:Y:S01]  /*0420*/  @P6 LDG.E R25, desc[UR4][R10.64+0x88] ;  /* 0x000088040a196981 */ /* 0x000f22000c1e1900 */
[----:B------:R-:W-:-:S03]  /*0430*/  @!P0 LOP3.LUT R6, R6, R29, RZ, 0x3c, !PT ;  /* 0x0000001d06068212 */ /* 0x000fc600078e3cff */
[----:B------:R-:W4:Y:S01]  /*0440*/  @P1 LDG.E R29, desc[UR4][R10.64+0x20] ;  /* 0x000020040a1d1981 */ /* 0x000f22000c1e1900 */
[----:B---3--:R-:W-:Y:S02]  /*0450*/  @P4 LOP3.LUT R7, R7, R26, RZ, 0x3c, !PT ;  /* 0x0000001a07074212 */ /* 0x008fe400078e3cff */
[----:B--2---:R-:W-:Y:S01]  /*0460*/  @P1 LOP3.LUT R19, R19, R24, RZ, 0x3c, !PT ;  /* 0x0000001813131212 */ /* 0x004fe200078e3cff */
[----:B------:R-:W2:Y:S01]  /*0470*/  @P2 LDG.E R26, desc[UR4][R10.64+0x28] ;  /* 0x000028040a1a2981 */ /* 0x000ea2000c1e1900 */
[----:B------:R-:W-:-:S03]  /*0480*/  @P5 LOP3.LUT R7, R7, R28, RZ, 0x3c, !PT ;  /* 0x0000001c07075212 */ /* 0x000fc600078e3cff */
[----:B------:R-:W3:Y:S01]  /*0490*/  @P1 LDG.E R24, desc[UR4][R10.64+0x1c] ;  /* 0x00001c040a181981 */ /* 0x000ee2000c1e1900 */
[----:B----4-:R-:W-:-:S03]  /*04a0*/  @P6 LOP3.LUT R7, R7, R25, RZ, 0x3c, !PT ;  /* 0x0000001907076212 */ /* 0x010fc600078e3cff */
[----:B------:R-:W4:Y:S01]  /*04b0*/  @P1 LDG.E R25, desc[UR4][R10.64+0x18] ;  /* 0x000018040a191981 */ /* 0x000f22000c1e1900 */
[----:B------:R-:W-:-:S03]  /*04c0*/  @P1 LOP3.LUT R6, R6, R29, RZ, 0x3c, !PT ;  /* 0x0000001d06061212 */ /* 0x000fc600078e3cff */
[----:B------:R-:W4:Y:S01]  /*04d0*/  @P2 LDG.E R29, desc[UR4][R10.64+0x34] ;  /* 0x000034040a1d2981 */ /* 0x000f22000c1e1900 */
[----:B--2---:R-:W-:-:S03]  /*04e0*/  @P2 LOP3.LUT R19, R19, R26, RZ, 0x3c, !PT ;  /* 0x0000001a13132212 */ /* 0x004fc600078e3cff */
[----:B------:R-:W2:Y:S01]  /*04f0*/  @P3 LDG.E R26, desc[UR4][R10.64+0x3c] ;  /* 0x00003c040a1a3981 */ /* 0x000ea2000c1e1900 */
[----:B---3--:R-:W-:-:S03]  /*0500*/  @P1 LOP3.LUT R9, R9, R24, RZ, 0x3c, !PT ;  /* 0x0000001809091212 */ /* 0x008fc600078e3cff */
        /* <DEDUP_REMOVED lines=27> */
[----:B------:R-:W-:Y:S02]  /*06c0*/  LOP3.LUT P0, RZ, R27, 0x80, RZ, 0xc0, !PT ;  /* 0x000000801bff7812 */ /* 0x000fe4000780c0ff */
[----:B------:R-:W-:Y:S02]  /*06d0*/  @P5 LOP3.LUT R6, R6, R29, RZ, 0x3c, !PT ;  /* 0x0000001d06065212 */ /* 0x000fe400078e3cff */
[----:B------:R-:W4:Y:S01]  /*06e0*/  @P6 LDG.E R29, desc[UR4][R10.64+0x84] ;  /* 0x000084040a1d6981 */ /* 0x000f22000c1e1900 */
[----:B--2---:R-:W-:-:S08]  /*06f0*/  @P6 LOP3.LUT R19, R19, R26, RZ, 0x3c, !PT ;  /* 0x0000001a13136212 */ /* 0x004fd000078e3cff */
        /* <DEDUP_REMOVED lines=13> */
[----:B------:R-:W-:Y:S02]  /*07d0*/  @P0 LOP3.LUT R6, R6, R29, RZ, 0x3c, !PT ;  /* 0x0000001d06060212 */ /* 0x000fe400078e3cff */
[----:B--2---:R-:W-:Y:S02]  /*07e0*/  @P0 LOP3.LUT R7, R7, R26, RZ, 0x3c, !PT ;  /* 0x0000001a07070212 */ /* 0x004fe400078e3cff */
[----:B---3--:R-:W-:Y:S02]  /*07f0*/  @P0 LOP3.LUT R9, R9, R24, RZ, 0x3c, !PT ;  /* 0x0000001809090212 */ /* 0x008fe400078e3cff */
[----:B----4-:R-:W-:Y:S02]  /*0800*/  @P0 LOP3.LUT R8, R8, R25, RZ, 0x3c, !PT ;  /* 0x0000001908080212 */ /* 0x010fe400078e3cff */
[----:B------:R-:W-:-:S13]  /*0810*/  R2P PR, R27.B1, 0x7f ;  /* 0x0000007f1b007804 */ /* 0x000fda0000001000 */
[----:B------:R-:W2:Y:S04]  /*0820*/  @P0 LDG.E R24, desc[UR4][R10.64+0xa0] ;  /* 0x0000a0040a180981 */ /* 0x000ea8000c1e1900 */
[----:B------:R-:W3:Y:S04]  /*0830*/  @P0 LDG.E R25, desc[UR4][R10.64+0xa4] ;  /* 0x0000a4040a190981 */ /* 0x000ee8000c1e1900 */
[----:B------:R-:W4:Y:S04]  /*0840*/  @P0 LDG.E R26, desc[UR4][R10.64+0xb0] ;  /* 0x0000b0040a1a0981 */ /* 0x000f28000c1e1900 */
[----:B------:R-:W4:Y:S04]  /*0850*/  @P0 LDG.E R29, desc[UR4][R10.64+0xac] ;  /* 0x0000ac040a1d0981 */ /* 0x000f28000c1e1900 */
[----:B------:R-:W4:Y:S01]  /*0860*/  @P3 LDG.E R28, desc[UR4][R10.64+0xdc] ;  /* 0x0000dc040a1c3981 */ /* 0x000f22000c1e1900 */
[----:B--2---:R-:W-:-:S03]  /*0870*/  @P0 LOP3.LUT R19, R19, R24, RZ, 0x3c, !PT ;  /* 0x0000001813130212 */ /* 0x004fc600078e3cff */
[----:B------:R-:W2:Y:S01]  /*0880*/  @P0 LDG.E R24, desc[UR4][R10.64+0xa8] ;  /* 0x0000a8040a180981 */ /* 0x000ea2000c1e1900 */
[----:B---3--:R-:W-:-:S03]  /*0890*/  @P0 LOP3.LUT R8, R8, R25, RZ, 0x3c, !PT ;  /* 0x0000001908080212 */ /* 0x008fc600078e3cff */
[----:B------:R-:W3:Y:S01]  /*08a0*/  @P1 LDG.E R25, desc[UR4][R10.64+0xb8] ;  /* 0x0000b8040a191981 */ /* 0x000ee2000c1e1900 */
[----:B----4-:R-:W-:-:S03]  /*08b0*/  @P0 LOP3.LUT R7, R7, R26, RZ, 0x3c, !PT ;  /* 0x0000001a07070212 */ /* 0x010fc600078e3cff */
        /* <DEDUP_REMOVED lines=9> */
[----:B------:R-:W-:-:S04]  /*0950*/  @P0 LOP3.LUT R6, R6, R29, RZ, 0x3c, !PT ;  /* 0x0000001d06060212 */ /* 0x000fc800078e3cff */
[----:B---3--:R-:W-:Y:S02]  /*0960*/  @P1 LOP3.LUT R6, R6, R25, RZ, 0x3c, !PT ;  /* 0x0000001906061212 */ /* 0x008fe400078e3cff */
[----:B----4-:R-:W-:Y:S01]  /*0970*/  @P2 LOP3.LUT R19, R19, R26, RZ, 0x3c, !PT ;  /* 0x0000001a13132212 */ /* 0x010fe200078e3cff */
[----:B------:R-:W3:Y:S04]  /*0980*/  @P2 LDG.E R25, desc[UR4][R10.64+0xd4] ;  /* 0x0000d4040a192981 */ /* 0x000ee8000c1e1900 */
[----:B------:R-:W4:Y:S01]  /*0990*/  @P2 LDG.E R26, desc[UR4][R10.64+0xd8] ;  /* 0x0000d8040a1a2981 */ /* 0x000f22000c1e1900 */
[----:B--2---:R-:W-:-:S03]  /*09a0*/  @P1 LOP3.LUT R7, R7, R24, RZ, 0x3c, !PT ;  /* 0x0000001807071212 */ /* 0x004fc600078e3cff */
[----:B------:R-:W2:Y:S01]  /*09b0*/  @P2 LDG.E R24, desc[UR4][R10.64+0xd0] ;  /* 0x0000d0040a182981 */ /* 0x000ea2000c1e1900 */
[----:B------:R-:W-:-:S03]  /*09c0*/  LOP3.LUT P0, RZ, R27, 0x8000, RZ, 0xc0, !PT ;  /* 0x000080001bff7812 */ /* 0x000fc6000780c0ff */
[----:B------:R-:W2:Y:S01]  /*09d0*/  @P2 LDG.E R27, desc[UR4][R10.64+0xcc] ;  /* 0x0000cc040a1b2981 */ /* 0x000ea2000c1e1900 */
[----:B---3--:R-:W-:-:S03]  /*09e0*/  @P2 LOP3.LUT R6, R6, R25, RZ, 0x3c, !PT ;  /* 0x0000001906062212 */ /* 0x008fc600078e3cff */
[----:B------:R-:W3:Y:S01]  /*09f0*/  @P3 LDG.E R25, desc[UR4][R10.64+0xe0] ;  /* 0x0000e0040a193981 */ /* 0x000ee2000c1e1900 */
[----:B----4-:R-:W-:-:S03]  /*0a00*/  @P2 LOP3.LUT R7, R7, R26, RZ, 0x3c, !PT ;  /* 0x0000001a07072212 */ /* 0x010fc600078e3cff */
[----:B------:R-:W4:Y:S01]  /*0a10*/  @P3 LDG.E R26, desc[UR4][R10.64+0xec] ;  /* 0x0000ec040a1a3981 */ /* 0x000f22000c1e1900 */
[----:B--2---:R-:W-:-:S03]  /*0a20*/  @P2 LOP3.LUT R9, R9, R24, RZ, 0x3c, !PT ;  /* 0x0000001809092212 */ /* 0x004fc600078e3cff */
[----:B------:R-:W2:Y:S01]  /*0a30*/  @P3 LDG.E R24, desc[UR4][R10.64+0xe4] ;  /* 0x0000e4040a183981 */ /* 0x000ea2000c1e1900 */
[----:B------:R-:W-:Y:S02]  /*0a40*/  @P2 LOP3.LUT R8, R8, R27, RZ, 0x3c, !PT ;  /* 0x0000001b08082212 */ /* 0x000fe400078e3cff */
[----:B------:R-:W-:Y:S01]  /*0a50*/  @P3 LOP3.LUT R19, R19, R28, RZ, 0x3c, !PT ;  /* 0x0000001c13133212 */ /* 0x000fe200078e3cff */
[----:B------:R-:W2:Y:S01]  /*0a60*/  @P3 LDG.E R27, desc[UR4][R10.64+0xe8] ;  /* 0x0000e8040a1b3981 */ /* 0x000ea2000c1e1900 */
[----:B---3--:R-:W-:-:S03]  /*0a70*/  @P3 LOP3.LUT R8, R8, R25, RZ, 0x3c, !PT ;  /* 0x0000001908083212 */ /* 0x008fc600078e3cff */
[----:B------:R-:W3:Y:S01]  /*0a80*/  @P4 LDG.E R25, desc[UR4][R10.64+0xf4] ;  /* 0x0000f4040a194981 */ /* 0x000ee2000c1e1900 */
[----:B----4-:R-:W-:-:S03]  /*0a90*/  @P3 LOP3.LUT R7, R7, R26, RZ, 0x3c, !PT ;  /* 0x0000001a07073212 */ /* 0x010fc600078e3cff */
        /* <DEDUP_REMOVED lines=10> */
[----:B------:R-:W-:-:S03]  /*0b40*/  @P3 LOP3.LUT R6, R6, R27, RZ, 0x3c, !PT ;  /* 0x0000001b06063212 */ /* 0x000fc600078e3cff */
        /* <DEDUP_REMOVED lines=23> */
[----:B------:R-:W-:Y:S01]  /*0cc0*/  VIADD R23, R23, 0x10 ;  /* 0x0000001017177836 */ /* 0x000fe20000000000 */
[----:B--2---:R-:W-:Y:S02]  /*0cd0*/  @P6 LOP3.LUT R9, R9, R24, RZ, 0x3c, !PT ;  /* 0x0000001809096212 */ /* 0x004fe400078e3cff */
[----:B------:R-:W2:Y:S02]  /*0ce0*/  @P0 LDG.E R24, desc[UR4][R10.64+0x134] ;  /* 0x000134040a180981 */ /* 0x000ea4000c1e1900 */
[----:B------:R-:W-:-:S02]  /*0cf0*/  ISETP.NE.AND P1, PT, R23, 0x20, PT ;  /* 0x000000201700780c */ /* 0x000fc40003f25270 */
[----:B------:R-:W-:Y:S02]  /*0d00*/  @P0 LOP3.LUT R19, R19, R28, RZ, 0x3c, !PT ;  /* 0x0000001c13130212 */ /* 0x000fe400078e3cff */
[----:B---3--:R-:W-:Y:S02]  /*0d10*/  @P0 LOP3.LUT R6, R6, R27, RZ, 0x3c, !PT ;  /* 0x0000001b06060212 */ /* 0x008fe400078e3cff */
[----:B----4-:R-:W-:Y:S02]  /*0d20*/  @P0 LOP3.LUT R8, R8, R25, RZ, 0x3c, !PT ;  /* 0x0000001908080212 */ /* 0x010fe400078e3cff */
[----:B------:R-:W-:Y:S02]  /*0d30*/  @P0 LOP3.LUT R7, R7, R26, RZ, 0x3c, !PT ;  /* 0x0000001a07070212 */ /* 0x000fe400078e3cff */
[----:B--2---:R-:W-:-:S03]  /*0d40*/  @P0 LOP3.LUT R9, R9, R24, RZ, 0x3c, !PT ;  /* 0x0000001809090212 */ /* 0x004fc600078e3cff */
[----:B------:R-:W-:Y:S05]  /*0d50*/  @P1 BRA `(.L_x_48) ;  /* 0xfffffff4004c1947 */ /* 0x000fea000383ffff */
[----:B------:R-:W-:-:S05]  /*0d60*/  VIADD R21, R21, 0x1 ;  /* 0x0000000115157836 */ /* 0x000fca0000000000 */
[----:B------:R-:W-:-:S13]  /*0d70*/  ISETP.NE.AND P0, PT, R21, 0x5, PT ;  /* 0x000000051500780c */ /* 0x000fda0003f05270 */
[----:B------:R-:W-:Y:S05]  /*0d80*/  @P0 BRA `(.L_x_49) ;  /* 0xfffffff400300947 */ /* 0x000fea000383ffff */
[----:B------:R1:W-:Y:S01]  /*0d90*/  STG.E.64 desc[UR4][R4.64+0x8], R8 ;  /* 0x0000080804007986 */ /* 0x0003e2000c101b04 */
[----:B------:R-:W-:-:S03]  /*0da0*/  VIADD R18, R18, 0x1 ;  /* 0x0000000112127836 */ /* 0x000fc60000000000 */
[----:B------:R1:W-:Y:S02]  /*0db0*/  STG.E.64 desc[UR4][R4.64+0x10], R6 ;  /* 0x0000100604007986 */ /* 0x0003e4000c101b04 */
[----:B------:R-:W-:Y:S02]  /*0dc0*/  ISETP.GE.U32.AND P0, PT, R18, R17, PT ;  /* 0x000000111200720c */ /* 0x000fe40003f06070 */
[----:B------:R1:W-:Y:S11]  /*0dd0*/  STG.E desc[UR4][R4.64+0x4], R19 ;  /* 0x0000041304007986 */ /* 0x0003f6000c101904 */
[----:B------:R-:W-:Y:S05]  /*0de0*/  @!P0 BRA `(.L_x_50) ;  /* 0xfffffff400088947 */ /* 0x000fea000383ffff */
.L_x_47:
[----:B------:R-:W-:Y:S05]  /*0df0*/  BSYNC.RECONVERGENT B1 ;  /* 0x0000000000017941 */ /* 0x000fea0003800200 */
.L_x_46:
[C---:B------:R-:W-:Y:S01]  /*0e00*/  ISETP.GT.U32.AND P0, PT, R15.reuse, 0x3, PT ;  /* 0x000000030f00780c */ /* 0x040fe20003f04070 */
[----:B------:R-:W-:Y:S01]  /*0e10*/  VIADD R16, R16, 0x1 ;  /* 0x0000000110107836 */ /* 0x000fe20000000000 */
[--C-:B------:R-:W-:Y:S02]  /*0e20*/  SHF.R.U64 R15, R15, 0x2, R14.reuse ;  /* 0x000000020f0f7819 */ /* 0x100fe4000000120e */
[----:B------:R-:W-:Y:S02]  /*0e30*/  ISETP.GT.U32.AND.EX P0, PT, R14, RZ, PT, P0 ;  /* 0x000000ff0e00720c */ /* 0x000fe40003f04100 */
[----:B------:R-:W-:-:S11]  /*0e40*/  SHF.R.U32.HI R14, RZ, 0x2, R14 ;  /* 0x00000002ff0e7819 */ /* 0x000fd6000001160e */
[----:B------:R-:W-:Y:S05]  /*0e50*/  @P0 BRA `(.L_x_51) ;  /* 0xfffffff000cc0947 */ /* 0x000fea000383ffff */
.L_x_45:
[----:B------:R-:W-:Y:S05]  /*0e60*/  BSYNC.RECONVERGENT B0 ;  /* 0x0000000000007941 */ /* 0x000fea0003800200 */
.L_x_44:
[----:B------:R2:W-:Y:S01]  /*0e70*/  STG.E.64 desc[UR4][R4.64+0x18], RZ ;  /* 0x000018ff04007986 */ /* 0x0005e2000c101b04 */
[----:B------:R-:W-:-:S03]  /*0e80*/  VIADD R13, R13, 0x1 ;  /* 0x000000010d0d7836 */ /* 0x000fc60000000000 */
[----:B------:R2:W-:Y:S02]  /*0e90*/  STG.E desc[UR4][R4.64+0x20], RZ ;  /* 0x000020ff04007986 */ /* 0x0005e4000c101904 */
[----:B------:R-:W-:Y:S02]  /*0ea0*/  ISETP.NE.AND P0, PT, R13, 0x3e8, PT ;  /* 0x000003e80d00780c */ /* 0x000fe40003f05270 */
[----:B------:R2:W-:Y:S11]  /*0eb0*/  STG.E.64 desc[UR4][R4.64+0x28], RZ ;  /* 0x000028ff04007986 */ /* 0x0005f6000c101b04 */
[----:B--2---:R-:W-:Y:S05]  /*0ec0*/  @P0 BRA `(.L_x_52) ;  /* 0xfffffff000680947 */ /* 0x004fea000383ffff */
[----:B------:R-:W-:Y:S05]  /*0ed0*/  EXIT ;  /* 0x000000000000794d */ /* 0x000fea0003800000 */
.L_x_53:
        /* <DEDUP_REMOVED lines=10> */
.L_x_59:


//--------------------- .nv.global.init           --------------------------
	.section	.nv.global.init,"aw",@progbits
	.align	4
.nv.global.init:
	.type		mrg32k3aM1SubSeq,@object
	.size		mrg32k3aM1SubSeq,(mrg32k3aM2SubSeq - mrg32k3aM1SubSeq)
mrg32k3aM1SubSeq:
        /*0000*/ 	.byte	0x0b, 0xcc, 0xee, 0x04, 0x73, 0x29, 0x8b, 0x6f, 0xf6, 0x53, 0x03, 0xf6, 0x23, 0xf6, 0xea, 0xda
        /* <DEDUP_REMOVED lines=125> */
	.type		mrg32k3aM2SubSeq,@object
	.size		mrg32k3aM2SubSeq,(mrg32k3aM1 - mrg32k3aM2SubSeq)
mrg32k3aM2SubSeq:
        /* <DEDUP_REMOVED lines=126> */
	.type		mrg32k3aM1,@object
	.size		mrg32k3aM1,(mrg32k3aM1Seq - mrg32k3aM1)
mrg32k3aM1:
        /* <DEDUP_REMOVED lines=144> */
	.type		mrg32k3aM1Seq,@object
	.size		mrg32k3aM1Seq,(mrg32k3aM2 - mrg32k3aM1Seq)
mrg32k3aM1Seq:
        /* <DEDUP_REMOVED lines=144> */
	.type		mrg32k3aM2,@object
	.size		mrg32k3aM2,(mrg32k3aM2Seq - mrg32k3aM2)
mrg32k3aM2:
        /* <DEDUP_REMOVED lines=144> */
	.type		mrg32k3aM2Seq,@object
	.size		mrg32k3aM2Seq,(precalc_xorwow_matrix - mrg32k3aM2Seq)
mrg32k3aM2Seq:
        /* <DEDUP_REMOVED lines=144> */
	.type		precalc_xorwow_matrix,@object
	.size		precalc_xorwow_matrix,(precalc_xorwow_offset_matrix - precalc_xorwow_matrix)
precalc_xorwow_matrix:
        /* <DEDUP_REMOVED lines=6400> */
	.type		precalc_xorwow_offset_matrix,@object
	.size		precalc_xorwow_offset_matrix,(.L_1 - precalc_xorwow_offset_matrix)
precalc_xorwow_offset_matrix:
        /* <DEDUP_REMOVED lines=6400> */
.L_1:


//--------------------- .nv.shared._Z5EulerP17curandStateXORWOWS0_fPffffff --------------------------
	.section	.nv.shared._Z5EulerP17curandStateXORWOWS0_fPffffff,"aw",@nobits
	.sectionflags	@""
	.align	16
	.zero		1024


//--------------------- .nv.shared.reserved.0     --------------------------
	.section	.nv.shared.reserved.0,"aw",@nobits
	.weak		__nv_reservedSMEM_offset_0_alias
	.size		__nv_reservedSMEM_offset_0_alias, 0, 64
	.other		__nv_reservedSMEM_offset_0_alias,@"STO_CUDA_RESERVED_SHARED STV_DEFAULT"
__nv_reservedSMEM_offset_0_alias:
	.zero		0
	.zero		64


//--------------------- .nv.shared._Z9testGammaP17curandStateXORWOWfPf --------------------------
	.section	.nv.shared._Z9testGammaP17curandStateXORWOWfPf,"aw",@nobits
	.sectionflags	@""
	.align	16
	.zero		1024


//--------------------- .nv.shared._Z11init_normalP17curandStateXORWOW --------------------------
	.section	.nv.shared._Z11init_normalP17curandStateXORWOW,"aw",@nobits
	.sectionflags	@""
	.align	16
	.zero		1024


//--------------------- .nv.constant0._Z5EulerP17curandStateXORWOWS0_fPffffff --------------------------
	.section	.nv.constant0._Z5EulerP17curandStateXORWOWS0_fPffffff,"a",@progbits
	.sectionflags	@""
	.align	4
.nv.constant0._Z5EulerP17curandStateXORWOWS0_fPffffff:
	.zero		948


//--------------------- .nv.constant0._Z9testGammaP17curandStateXORWOWfPf --------------------------
	.section	.nv.constant0._Z9testGammaP17curandStateXORWOWfPf,"a",@progbits
	.sectionflags	@""
	.align	4
.nv.constant0._Z9testGammaP17curandStateXORWOWfPf:
	.zero		920


//--------------------- .nv.constant0._Z11init_normalP17curandStateXORWOW --------------------------
	.section	.nv.constant0._Z11init_normalP17curandStateXORWOW,"a",@progbits
	.sectionflags	@""
	.align	4
.nv.constant0._Z11init_normalP17curandStateXORWOW:
	.zero		904


//--------------------- SYMBOLS --------------------------

	.type		.nv.reservedSmem.offset0,@object
	.size		.nv.reservedSmem.offset0,0x4
	.type		.nv.reservedSmem.cap,@object
	.size		.nv.reservedSmem.cap,0x4
